	.target	sm_90a

	.elftype	@"ET_EXEC"


//--------------------- .note.nv.tkinfo           --------------------------
	.section	.note.nv.tkinfo,"",@"SHT_NOTE"
	.sectionflags	@"SHF_NOTE_NV_TKINFO"
	.tkinfo
        /*0018*/ 	.word	0x00000002
        /*0030*/ 	.string	""
        /*0030*/ 	.string	"ptxas"
        /*0030*/ 	.string	"Cuda compilation tools, release 13.0, V13.0.88"
        /*0030*/ 	.string	"Build cuda_13.0.r13.0/compiler.36424714_0"
        /*0030*/ 	.string	"-arch sm_90a -m 64 "



//--------------------- .note.nv.cuinfo           --------------------------
	.section	.note.nv.cuinfo,"",@"SHT_NOTE"
	.sectionflags	@"SHF_NOTE_NV_CUINFO"
        /*0018*/ 	.short	0x0002
        /*001a*/ 	.short	0x005a
        /*001c*/ 	.short	0x0082
	.zero		2


//--------------------- .nv.info                  --------------------------
	.section	.nv.info,"",@"SHT_CUDA_INFO"
	.align	4


	//----- nvinfo : EIATTR_REGCOUNT
	.align		4
        /*0000*/ 	.byte	0x04, 0x2f
        /*0002*/ 	.short	(.L_15 - .L_14)
	.align		4
.L_14:
        /*0004*/ 	.word	index@(_ZN7cutlass13device_kernelINS_4gemm6kernel13GemmUniversalIN4cute5tupleIJiiiiEEENS1_10collective13CollectiveMmaINS1_34MainloopSm90TmaGmmaWarpSpecializedILi5ENS5_IJNS4_1CILi2EEESB_NSA_ILi1EEEEEENS1_35KernelTmaWarpSpecializedCooperativeEEENS5_IJNSA_ILi256EEESG_NSA_ILi64EEEEEENS_6half_tENS5_IJlSC_lEEESJ_SK_NS4_8TiledMMAINS4_8MMA_AtomIJNS4_4SM904GMMA26MMA_64x256x16_F32F16F16_SSILNSO_5MajorE0ELSQ_0ELNSO_7ScaleInE1ELSR_1EEEEEENS4_6LayoutINS5_IJSB_SC_SC_EEENS5_IJSC_NSA_ILi0EEESW_EEEEENS5_IJNS4_10UnderscoreESZ_SZ_EEEEENS4_23SM90_TMA_LOAD_MULTICASTENS4_14ComposedLayoutINS4_7SwizzleILi3ELi4ELi3EEENS4_18smem_ptr_flag_bitsILi16EEENSU_INS5_IJNSA_ILi8EEESH_EEENS5_IJSH_SC_EEEEEEEvNS4_8identityES12_S1C_vS1D_EENS_8epilogue10collective6detail29Sm90TmaWarpSpecializedAdapterINS1G_15DefaultEpilogueISJ_SK_SK_NS1F_6thread17LinearCombinationISJ_Li1EffLNS1K_9ScaleType4KindE0ELNS_15FloatRoundStyleE2ESJ_EENS1_15EpilogueDefaultEEEEEvvEEEEvNT_6ParamsE)
        /*0008*/ 	.word	0x000000a8


	//----- nvinfo : EIATTR_FRAME_SIZE
	.align		4
.L_15:
        /*000c*/ 	.byte	0x04, 0x11
        /*000e*/ 	.short	(.L_17 - .L_16)
	.align		4
.L_16:
        /*0010*/ 	.word	index@(_ZN7cutlass13device_kernelINS_4gemm6kernel13GemmUniversalIN4cute5tupleIJiiiiEEENS1_10collective13CollectiveMmaINS1_34MainloopSm90TmaGmmaWarpSpecializedILi5ENS5_IJNS4_1CILi2EEESB_NSA_ILi1EEEEEENS1_35KernelTmaWarpSpecializedCooperativeEEENS5_IJNSA_ILi256EEESG_NSA_ILi64EEEEEENS_6half_tENS5_IJlSC_lEEESJ_SK_NS4_8TiledMMAINS4_8MMA_AtomIJNS4_4SM904GMMA26MMA_64x256x16_F32F16F16_SSILNSO_5MajorE0ELSQ_0ELNSO_7ScaleInE1ELSR_1EEEEEENS4_6LayoutINS5_IJSB_SC_SC_EEENS5_IJSC_NSA_ILi0EEESW_EEEEENS5_IJNS4_10UnderscoreESZ_SZ_EEEEENS4_23SM90_TMA_LOAD_MULTICASTENS4_14ComposedLayoutINS4_7SwizzleILi3ELi4ELi3EEENS4_18smem_ptr_flag_bitsILi16EEENSU_INS5_IJNSA_ILi8EEESH_EEENS5_IJSH_SC_EEEEEEEvNS4_8identityES12_S1C_vS1D_EENS_8epilogue10collective6detail29Sm90TmaWarpSpecializedAdapterINS1G_15DefaultEpilogueISJ_SK_SK_NS1F_6thread17LinearCombinationISJ_Li1EffLNS1K_9ScaleType4KindE0ELNS_15FloatRoundStyleE2ESJ_EENS1_15EpilogueDefaultEEEEEvvEEEEvNT_6ParamsE)
        /*0014*/ 	.word	0x00000788


	//----- nvinfo : EIATTR_MIN_STACK_SIZE
	.align		4
.L_17:
        /*0018*/ 	.byte	0x04, 0x12
        /*001a*/ 	.short	(.L_19 - .L_18)
	.align		4
.L_18:
        /*001c*/ 	.word	index@(_ZN7cutlass13device_kernelINS_4gemm6kernel13GemmUniversalIN4cute5tupleIJiiiiEEENS1_10collective13CollectiveMmaINS1_34MainloopSm90TmaGmmaWarpSpecializedILi5ENS5_IJNS4_1CILi2EEESB_NSA_ILi1EEEEEENS1_35KernelTmaWarpSpecializedCooperativeEEENS5_IJNSA_ILi256EEESG_NSA_ILi64EEEEEENS_6half_tENS5_IJlSC_lEEESJ_SK_NS4_8TiledMMAINS4_8MMA_AtomIJNS4_4SM904GMMA26MMA_64x256x16_F32F16F16_SSILNSO_5MajorE0ELSQ_0ELNSO_7ScaleInE1ELSR_1EEEEEENS4_6LayoutINS5_IJSB_SC_SC_EEENS5_IJSC_NSA_ILi0EEESW_EEEEENS5_IJNS4_10UnderscoreESZ_SZ_EEEEENS4_23SM90_TMA_LOAD_MULTICASTENS4_14ComposedLayoutINS4_7SwizzleILi3ELi4ELi3EEENS4_18smem_ptr_flag_bitsILi16EEENSU_INS5_IJNSA_ILi8EEESH_EEENS5_IJSH_SC_EEEEEEEvNS4_8identityES12_S1C_vS1D_EENS_8epilogue10collective6detail29Sm90TmaWarpSpecializedAdapterINS1G_15DefaultEpilogueISJ_SK_SK_NS1F_6thread17LinearCombinationISJ_Li1EffLNS1K_9ScaleType4KindE0ELNS_15FloatRoundStyleE2ESJ_EENS1_15EpilogueDefaultEEEEEvvEEEEvNT_6ParamsE)
        /*0020*/ 	.word	0x00000788
.L_19:


//--------------------- .nv.compat                --------------------------
	.section	.nv.compat,"",@"SHT_CUDA_COMPAT_INFO"
	.align	4
        /*0000*/ 	.byte	0x02, 0x09, 0x01, 0x00, 0x02, 0x02, 0x04, 0x00, 0x02, 0x05, 0x05, 0x00, 0x03, 0x07, 0x01, 0x01
        /*0010*/ 	.byte	0x02, 0x03, 0x01, 0x00, 0x02, 0x06, 0x01, 0x00, 0x04, 0x0b, 0x08, 0x00, 0x00, 0x00, 0x00, 0x00
        /*0020*/ 	.byte	0x00, 0x00, 0x00, 0x00


//--------------------- .nv.info._ZN7cutlass13device_kernelINS_4gemm6kernel13GemmUniversalIN4cute5tupleIJiiiiEEENS1_10collective13CollectiveMmaINS1_34MainloopSm90TmaGmmaWarpSpecializedILi5ENS5_IJNS4_1CILi2EEESB_NSA_ILi1EEEEEENS1_35KernelTmaWarpSpecializedCooperativeEEENS5_IJNSA_ILi256EEESG_NSA_ILi64EEEEEENS_6half_tENS5_IJlSC_lEEESJ_SK_NS4_8TiledMMAINS4_8MMA_AtomIJNS4_4SM904GMMA26MMA_64x256x16_F32F16F16_SSILNSO_5MajorE0ELSQ_0ELNSO_7ScaleInE1ELSR_1EEEEEENS4_6LayoutINS5_IJSB_SC_SC_EEENS5_IJSC_NSA_ILi0EEESW_EEEEENS5_IJNS4_10UnderscoreESZ_SZ_EEEEENS4_23SM90_TMA_LOAD_MULTICASTENS4_14ComposedLayoutINS4_7SwizzleILi3ELi4ELi3EEENS4_18smem_ptr_flag_bitsILi16EEENSU_INS5_IJNSA_ILi8EEESH_EEENS5_IJSH_SC_EEEEEEEvNS4_8identityES12_S1C_vS1D_EENS_8epilogue10collective6detail29Sm90TmaWarpSpecializedAdapterINS1G_15DefaultEpilogueISJ_SK_SK_NS1F_6thread17LinearCombinationISJ_Li1EffLNS1K_9ScaleType4KindE0ELNS_15FloatRoundStyleE2ESJ_EENS1_15EpilogueDefaultEEEEEvvEEEEvNT_6ParamsE --------------------------
	.section	.nv.info._ZN7cutlass13device_kernelINS_4gemm6kernel13GemmUniversalIN4cute5tupleIJiiiiEEENS1_10collective13CollectiveMmaINS1_34MainloopSm90TmaGmmaWarpSpecializedILi5ENS5_IJNS4_1CILi2EEESB_NSA_ILi1EEEEEENS1_35KernelTmaWarpSpecializedCooperativeEEENS5_IJNSA_ILi256EEESG_NSA_ILi64EEEEEENS_6half_tENS5_IJlSC_lEEESJ_SK_NS4_8TiledMMAINS4_8MMA_AtomIJNS4_4SM904GMMA26MMA_64x256x16_F32F16F16_SSILNSO_5MajorE0ELSQ_0ELNSO_7ScaleInE1ELSR_1EEEEEENS4_6LayoutINS5_IJSB_SC_SC_EEENS5_IJSC_NSA_ILi0EEESW_EEEEENS5_IJNS4_10UnderscoreESZ_SZ_EEEEENS4_23SM90_TMA_LOAD_MULTICASTENS4_14ComposedLayoutINS4_7SwizzleILi3ELi4ELi3EEENS4_18smem_ptr_flag_bitsILi16EEENSU_INS5_IJNSA_ILi8EEESH_EEENS5_IJSH_SC_EEEEEEEvNS4_8identityES12_S1C_vS1D_EENS_8epilogue10collective6detail29Sm90TmaWarpSpecializedAdapterINS1G_15DefaultEpilogueISJ_SK_SK_NS1F_6thread17LinearCombinationISJ_Li1EffLNS1K_9ScaleType4KindE0ELNS_15FloatRoundStyleE2ESJ_EENS1_15EpilogueDefaultEEEEEvvEEEEvNT_6ParamsE,"",@"SHT_CUDA_INFO"
	.sectionflags	@""
	.align	4


	//----- nvinfo : EIATTR_CUDA_API_VERSION
	.align		4
        /*0000*/ 	.byte	0x04, 0x37
        /*0002*/ 	.short	(.L_21 - .L_20)
.L_20:
        /*0004*/ 	.word	0x00000082


	//----- nvinfo : EIATTR_KPARAM_INFO
	.align		4
.L_21:
        /*0008*/ 	.byte	0x04, 0x17
        /*000a*/ 	.short	(.L_23 - .L_22)
.L_22:
        /*000c*/ 	.word	0x00000000
        /*0010*/ 	.short	0x0000
        /*0012*/ 	.short	0x0070
        /*0014*/ 	.byte	0x00, 0xf0, 0x01, 0x10


	//----- nvinfo : EIATTR_SPARSE_MMA_MASK
	.align		4
.L_23:
        /*0018*/ 	.byte	0x03, 0x50
        /*001a*/ 	.short	0x0000


	//----- nvinfo : EIATTR_MAXREG_COUNT
	.align		4
        /*001c*/ 	.byte	0x03, 0x1b
        /*001e*/ 	.short	0x00a8


	//----- nvinfo : EIATTR_NUM_BARRIERS
	.align		4
        /*0020*/ 	.byte	0x02, 0x4c
        /*0022*/ 	.byte	0x01
	.zero		1


	//----- nvinfo : EIATTR_EXTERNS
	.align		4
        /*0024*/ 	.byte	0x04, 0x0f
        /*0026*/ 	.short	(.L_25 - .L_24)


	//   ....[0]....
	.align		4
.L_24:
        /*0028*/ 	.word	index@(__assertfail)


	//----- nvinfo : EIATTR_ANNOTATIONS
	.align		4
.L_25:
        /*002c*/ 	.byte	0x04, 0x55
        /*002e*/ 	.short	(.L_27 - .L_26)


	//   ....[0]....
.L_26:
        /*0030*/ 	.word	0x00000001
        /*0034*/ 	.byte	0x20, 0x0a, 0x00, 0x00, 0x01, 0x00, 0x00, 0x00, 0x30, 0x0a, 0x00, 0x00, 0x01, 0x00, 0x00, 0x00
        /* <DEDUP_REMOVED lines=716> */
        /*2d04*/ 	.byte	0x00, 0xb2, 0x01, 0x00, 0x01, 0x00, 0x00, 0x00, 0x20, 0xb2, 0x01, 0x00


	//----- nvinfo : EIATTR_MERCURY_ISA_VERSION
	.align		4
.L_27:
        /*2d10*/ 	.byte	0x03, 0x5f
        /*2d12*/ 	.short	0x0101


	//----- nvinfo : EIATTR_INT_WARP_WIDE_INSTR_OFFSETS
	.align		4
        /*2d14*/ 	.byte	0x04, 0x31
        /*2d16*/ 	.short	(.L_29 - .L_28)


	//   ....[0]....
.L_28:
        /*2d18*/ 	.word	0x000005a0


	//   ....[1]....
        /*2d1c*/ 	.word	0x000005b0


	//   ....[2]....
        /*2d20*/ 	.word	0x00000720


	//----- nvinfo : EIATTR_COOP_GROUP_MASK_REGIDS
	.align		4
.L_29:
        /*2d24*/ 	.byte	0x04, 0x29
        /*2d26*/ 	.short	(.L_31 - .L_30)


	//   ....[0]....
.L_30:
        /*2d28*/ 	.word	0xffffffff


	//   ....[1]....
        /*2d2c*/ 	.word	0xffffffff


	//   ....[2]....
        /*2d30*/ 	.word	0xffffffff


	//   ....[3]....
        /*2d34*/ 	.word	0xffffffff


	//   ....[4]....
        /*2d38*/ 	.word	0xffffffff


	//   ....[5]....
        /*2d3c*/ 	.word	0xffffffff


	//----- nvinfo : EIATTR_COOP_GROUP_INSTR_OFFSETS
	.align		4
.L_31:
        /*2d40*/ 	.byte	0x04, 0x28
        /*2d42*/ 	.short	(.L_33 - .L_32)


	//   ....[0]....
.L_32:
        /*2d44*/ 	.word	0x00000070


	//   ....[1]....
        /*2d48*/ 	.word	0x00000080


	//   ....[2]....
        /*2d4c*/ 	.word	0x000001a0


	//   ....[3]....
        /*2d50*/ 	.word	0x000003f0


	//   ....[4]....
        /*2d54*/ 	.word	0x00000860


	//   ....[5]....
        /*2d58*/ 	.word	0x00001430


	//----- nvinfo : EIATTR_REG_RECONFIG
	.align		4
.L_33:
        /*2d5c*/ 	.byte	0x01, 0x54
	.zero		2


	//----- nvinfo : EIATTR_SYSCALL_OFFSETS
	.align		4
        /*2d60*/ 	.byte	0x04, 0x46
        /*2d62*/ 	.short	(.L_35 - .L_34)


	//   ....[0]....
.L_34:
        /*2d64*/ 	.word	0x000015e0


	//----- nvinfo : EIATTR_MBARRIER_INSTR_OFFSETS
	.align		4
.L_35:
        /*2d68*/ 	.byte	0x04, 0x39
        /*2d6a*/ 	.short	(.L_37 - .L_36)


	//   ....[0]....
.L_36:
        /*2d6c*/ 	.word	0x00000320
        /*2d70*/ 	.word	0x000000ff
        /*2d74*/ 	.word	0x00000000
        /*2d78*/ 	.short	0x0100
        /*2d7a*/ 	.byte	0x08
	.zero		1


	//   ....[1]....
        /*2d7c*/ 	.word	0x00000330
        /*2d80*/ 	.word	0x000000ff
        /*2d84*/ 	.word	0x00000028
        /*2d88*/ 	.short	0x0100
        /*2d8a*/ 	.byte	0x08
	.zero		1


	//   ....[2]....
        /*2d8c*/ 	.word	0x00000340
        /*2d90*/ 	.word	0x000000ff
        /*2d94*/ 	.word	0x00000008
        /*2d98*/ 	.short	0x0100
        /*2d9a*/ 	.byte	0x08
	.zero		1


	//   ....[3]....
        /*2d9c*/ 	.word	0x00000350
        /*2da0*/ 	.word	0x000000ff
        /*2da4*/ 	.word	0x00000030
        /*2da8*/ 	.short	0x0100
        /*2daa*/ 	.byte	0x08
	.zero		1


	//   ....[4]....
        /*2dac*/ 	.word	0x00000360
        /*2db0*/ 	.word	0x000000ff
        /*2db4*/ 	.word	0x00000010
        /*2db8*/ 	.short	0x0100
        /*2dba*/ 	.byte	0x08
	.zero		1


	//   ....[5]....
        /*2dbc*/ 	.word	0x00000370
        /*2dc0*/ 	.word	0x000000ff
        /*2dc4*/ 	.word	0x00000038
        /*2dc8*/ 	.short	0x0100
        /*2dca*/ 	.byte	0x08
	.zero		1


	//   ....[6]....
        /*2dcc*/ 	.word	0x00000380
        /*2dd0*/ 	.word	0x000000ff
        /*2dd4*/ 	.word	0x00000018
        /*2dd8*/ 	.short	0x0100
        /*2dda*/ 	.byte	0x08
	.zero		1


	//   ....[7]....
        /*2ddc*/ 	.word	0x00000390
        /*2de0*/ 	.word	0x000000ff
        /*2de4*/ 	.word	0x00000040
        /*2de8*/ 	.short	0x0100
        /*2dea*/ 	.byte	0x08
	.zero		1


	//   ....[8]....
        /*2dec*/ 	.word	0x000003a0
        /*2df0*/ 	.word	0x000000ff
        /*2df4*/ 	.word	0x00000020
        /*2df8*/ 	.short	0x0100
        /*2dfa*/ 	.byte	0x08
	.zero		1


	//   ....[9]....
        /*2dfc*/ 	.word	0x000003b0
        /*2e00*/ 	.word	0x000000ff
        /*2e04*/ 	.word	0x00000048
        /*2e08*/ 	.short	0x0100
        /*2e0a*/ 	.byte	0x08
	.zero		1


	//   ....[10]....
        /*2e0c*/ 	.word	0x00000790
        /*2e10*/ 	.word	0x000000ff
        /*2e14*/ 	.word	0x00000060
        /*2e18*/ 	.short	0x0100
        /*2e1a*/ 	.byte	0x06
	.zero		1


	//   ....[11]....
        /*2e1c*/ 	.word	0x000007c0
        /*2e20*/ 	.word	0x000000ff
        /*2e24*/ 	.word	0x00000068
        /*2e28*/ 	.short	0x0100
        /*2e2a*/ 	.byte	0x06
	.zero		1


	//   ....[12]....
        /*2e2c*/ 	.word	0x000016c0
        /*2e30*/ 	.word	0x00000004
        /*2e34*/ 	.word	0x00000000
        /*2e38*/ 	.short	0x010a
        /*2e3a*/ 	.byte	0x3f
	.zero		1


	//   ....[13]....
        /*2e3c*/ 	.word	0x00001700
        /*2e40*/ 	.word	0x00000004
        /*2e44*/ 	.word	0x00000000
        /*2e48*/ 	.short	0x010a
        /*2e4a*/ 	.byte	0x3f
	.zero		1


	//   ....[14]....
        /*2e4c*/ 	.word	0x00004d50
        /*2e50*/ 	.word	0x00000004
        /*2e54*/ 	.word	0x00000000
        /*2e58*/ 	.short	0x010a
        /*2e5a*/ 	.byte	0x3f
	.zero		1


	//   ....[15]....
        /*2e5c*/ 	.word	0x00004d90
        /*2e60*/ 	.word	0x00000004
        /*2e64*/ 	.word	0x00000000
        /*2e68*/ 	.short	0x010a
        /*2e6a*/ 	.byte	0x3f
	.zero		1


	//   ....[16]....
        /*2e6c*/ 	.word	0x00008e80
        /*2e70*/ 	.word	0x00000004
        /*2e74*/ 	.word	0x00000000
        /*2e78*/ 	.short	0x0101
        /*2e7a*/ 	.byte	0x3f
	.zero		1


	//   ....[17]....
        /*2e7c*/ 	.word	0x000090a0
        /*2e80*/ 	.word	0x00000000
        /*2e84*/ 	.word	0x00000000
        /*2e88*/ 	.short	0x0101
        /*2e8a*/ 	.byte	0x3f
	.zero		1


	//   ....[18]....
        /*2e8c*/ 	.word	0x0001ad60
        /*2e90*/ 	.word	0x0000000a
        /*2e94*/ 	.word	0x00000028
        /*2e98*/ 	.short	0x010a
        /*2e9a*/ 	.byte	0x3f
	.zero		1


	//   ....[19]....
        /*2e9c*/ 	.word	0x0001b120
        /*2ea0*/ 	.word	0x00000002
        /*2ea4*/ 	.word	0x00000068
        /*2ea8*/ 	.short	0x0101
        /*2eaa*/ 	.byte	0x3f
	.zero		1


	//   ....[20]....
        /*2eac*/ 	.word	0x0001b920
        /*2eb0*/ 	.word	0x00000005
        /*2eb4*/ 	.word	0x00000000
        /*2eb8*/ 	.short	0x010a
        /*2eba*/ 	.byte	0x3f
	.zero		1


	//   ....[21]....
        /*2ebc*/ 	.word	0x0001b9b0
        /*2ec0*/ 	.word	0x00000007
        /*2ec4*/ 	.word	0x00000000
        /*2ec8*/ 	.short	0x010a
        /*2eca*/ 	.byte	0x3f
	.zero		1


	//   ....[22]....
        /*2ecc*/ 	.word	0x0001ba40
        /*2ed0*/ 	.word	0x00000007
        /*2ed4*/ 	.word	0x00000000
        /*2ed8*/ 	.short	0x010a
        /*2eda*/ 	.byte	0x3f
	.zero		1


	//   ....[23]....
        /*2edc*/ 	.word	0x0001bad0
        /*2ee0*/ 	.word	0x00000007
        /*2ee4*/ 	.word	0x00000000
        /*2ee8*/ 	.short	0x010a
        /*2eea*/ 	.byte	0x3f
	.zero		1


	//   ....[24]....
        /*2eec*/ 	.word	0x0001bb60
        /*2ef0*/ 	.word	0x00000003
        /*2ef4*/ 	.word	0x00000000
        /*2ef8*/ 	.short	0x010a
        /*2efa*/ 	.byte	0x3f
	.zero		1


	//   ....[25]....
        /*2efc*/ 	.word	0x0001bbc0
        /*2f00*/ 	.word	0x00000004
        /*2f04*/ 	.word	0x00000000
        /*2f08*/ 	.short	0x010a
        /*2f0a*/ 	.byte	0x3f
	.zero		1


	//   ....[26]....
        /*2f0c*/ 	.word	0x0001bc10
        /*2f10*/ 	.word	0x00000004
        /*2f14*/ 	.word	0x00000000
        /*2f18*/ 	.short	0x010a
        /*2f1a*/ 	.byte	0x3f
	.zero		1


	//   ....[27]....
        /*2f1c*/ 	.word	0x0001bce0
        /*2f20*/ 	.word	0x0000000a
        /*2f24*/ 	.word	0x00000028
        /*2f28*/ 	.short	0x010a
        /*2f2a*/ 	.byte	0x3f
	.zero		1


	//   ....[28]....
        /*2f2c*/ 	.word	0x0001bdb0
        /*2f30*/ 	.word	0x00000005
        /*2f34*/ 	.word	0x00000000
        /*2f38*/ 	.short	0x010a
        /*2f3a*/ 	.byte	0x3f
	.zero		1


	//   ....[29]....
        /*2f3c*/ 	.word	0x0001be00
        /*2f40*/ 	.word	0x00000007
        /*2f44*/ 	.word	0x00000000
        /*2f48*/ 	.short	0x010a
        /*2f4a*/ 	.byte	0x3f
	.zero		1


	//   ....[30]....
        /*2f4c*/ 	.word	0x0001be50
        /*2f50*/ 	.word	0x00000007
        /*2f54*/ 	.word	0x00000000
        /*2f58*/ 	.short	0x010a
        /*2f5a*/ 	.byte	0x3f
	.zero		1


	//   ....[31]....
        /*2f5c*/ 	.word	0x0001bea0
        /*2f60*/ 	.word	0x00000007
        /*2f64*/ 	.word	0x00000000
        /*2f68*/ 	.short	0x010a
        /*2f6a*/ 	.byte	0x3f
	.zero		1


	//----- nvinfo : EIATTR_NUM_MBARRIERS
	.align		4
.L_37:
        /*2f6c*/ 	.byte	0x03, 0x38
        /*2f6e*/ 	.short	0x000c


	//----- nvinfo : EIATTR_EXIT_INSTR_OFFSETS
	.align		4
        /*2f70*/ 	.byte	0x04, 0x1c
        /*2f72*/ 	.short	(.L_39 - .L_38)


	//   ....[0]....
.L_38:
        /*2f74*/ 	.word	0x00000ac0


	//   ....[1]....
        /*2f78*/ 	.word	0x00001350


	//   ....[2]....
        /*2f7c*/ 	.word	0x0001a2f0


	//   ....[3]....
        /*2f80*/ 	.word	0x0001a910


	//   ....[4]....
        /*2f84*/ 	.word	0x0001bbb0


	//----- nvinfo : EIATTR_MAX_THREADS
	.align		4
.L_39:
        /*2f88*/ 	.byte	0x04, 0x05
        /*2f8a*/ 	.short	(.L_41 - .L_40)
.L_40:
        /*2f8c*/ 	.word	0x00000180
        /*2f90*/ 	.word	0x00000001
        /*2f94*/ 	.word	0x00000001


	//----- nvinfo : EIATTR_CRS_STACK_SIZE
	.align		4
.L_41:
        /*2f98*/ 	.byte	0x04, 0x1e
        /*2f9a*/ 	.short	(.L_43 - .L_42)
.L_42:
        /*2f9c*/ 	.word	0x00000000


	//----- nvinfo : EIATTR_CBANK_PARAM_SIZE
	.align		4
.L_43:
        /*2fa0*/ 	.byte	0x03, 0x19
        /*2fa2*/ 	.short	0x0470


	//----- nvinfo : EIATTR_PARAM_CBANK
	.align		4
        /*2fa4*/ 	.byte	0x04, 0x0a
        /*2fa6*/ 	.short	(.L_45 - .L_44)
	.align		4
.L_44:
        /*2fa8*/ 	.word	index@(.nv.constant0._ZN7cutlass13device_kernelINS_4gemm6kernel13GemmUniversalIN4cute5tupleIJiiiiEEENS1_10collective13CollectiveMmaINS1_34MainloopSm90TmaGmmaWarpSpecializedILi5ENS5_IJNS4_1CILi2EEESB_NSA_ILi1EEEEEENS1_35KernelTmaWarpSpecializedCooperativeEEENS5_IJNSA_ILi256EEESG_NSA_ILi64EEEEEENS_6half_tENS5_IJlSC_lEEESJ_SK_NS4_8TiledMMAINS4_8MMA_AtomIJNS4_4SM904GMMA26MMA_64x256x16_F32F16F16_SSILNSO_5MajorE0ELSQ_0ELNSO_7ScaleInE1ELSR_1EEEEEENS4_6LayoutINS5_IJSB_SC_SC_EEENS5_IJSC_NSA_ILi0EEESW_EEEEENS5_IJNS4_10UnderscoreESZ_SZ_EEEEENS4_23SM90_TMA_LOAD_MULTICASTENS4_14ComposedLayoutINS4_7SwizzleILi3ELi4ELi3EEENS4_18smem_ptr_flag_bitsILi16EEENSU_INS5_IJNSA_ILi8EEESH_EEENS5_IJSH_SC_EEEEEEEvNS4_8identityES12_S1C_vS1D_EENS_8epilogue10collective6detail29Sm90TmaWarpSpecializedAdapterINS1G_15DefaultEpilogueISJ_SK_SK_NS1F_6thread17LinearCombinationISJ_Li1EffLNS1K_9ScaleType4KindE0ELNS_15FloatRoundStyleE2ESJ_EENS1_15EpilogueDefaultEEEEEvvEEEEvNT_6ParamsE)
        /*2fac*/ 	.short	0x0210
        /*2fae*/ 	.short	0x0470


	//----- nvinfo : EIATTR_SW_WAR
	.align		4
.L_45:
        /*2fb0*/ 	.byte	0x04, 0x36
        /*2fb2*/ 	.short	(.L_47 - .L_46)
.L_46:
        /*2fb4*/ 	.word	0x00000008
.L_47:


//--------------------- .nv.callgraph             --------------------------
	.section	.nv.callgraph,"",@"SHT_CUDA_CALLGRAPH"
	.align	4
	.sectionentsize	8
	.align		4
        /*0000*/ 	.word	0x00000000
	.align		4
        /*0004*/ 	.word	0xffffffff
	.align		4
        /*0008*/ 	.word	index@(_ZN7cutlass13device_kernelINS_4gemm6kernel13GemmUniversalIN4cute5tupleIJiiiiEEENS1_10collective13CollectiveMmaINS1_34MainloopSm90TmaGmmaWarpSpecializedILi5ENS5_IJNS4_1CILi2EEESB_NSA_ILi1EEEEEENS1_35KernelTmaWarpSpecializedCooperativeEEENS5_IJNSA_ILi256EEESG_NSA_ILi64EEEEEENS_6half_tENS5_IJlSC_lEEESJ_SK_NS4_8TiledMMAINS4_8MMA_AtomIJNS4_4SM904GMMA26MMA_64x256x16_F32F16F16_SSILNSO_5MajorE0ELSQ_0ELNSO_7ScaleInE1ELSR_1EEEEEENS4_6LayoutINS5_IJSB_SC_SC_EEENS5_IJSC_NSA_ILi0EEESW_EEEEENS5_IJNS4_10UnderscoreESZ_SZ_EEEEENS4_23SM90_TMA_LOAD_MULTICASTENS4_14ComposedLayoutINS4_7SwizzleILi3ELi4ELi3EEENS4_18smem_ptr_flag_bitsILi16EEENSU_INS5_IJNSA_ILi8EEESH_EEENS5_IJSH_SC_EEEEEEEvNS4_8identityES12_S1C_vS1D_EENS_8epilogue10collective6detail29Sm90TmaWarpSpecializedAdapterINS1G_15DefaultEpilogueISJ_SK_SK_NS1F_6thread17LinearCombinationISJ_Li1EffLNS1K_9ScaleType4KindE0ELNS_15FloatRoundStyleE2ESJ_EENS1_15EpilogueDefaultEEEEEvvEEEEvNT_6ParamsE)
	.align		4
        /*000c*/ 	.word	index@(__assertfail)
	.align		4
        /*0010*/ 	.word	0x00000000
	.align		4
        /*0014*/ 	.word	0xfffffffe
	.align		4
        /*0018*/ 	.word	0x00000000
	.align		4
        /*001c*/ 	.word	0xfffffffd
	.align		4
        /*0020*/ 	.word	0x00000000
	.align		4
        /*0024*/ 	.word	0xfffffffc


//--------------------- .nv.constant4             --------------------------
	.section	.nv.constant4,"a",@progbits
	.align	8
	.align		8
.nv.constant4:
        /*0000*/ 	.dword	__assertfail
	.align		8
        /*0008*/ 	.dword	__unnamed_1
	.align		8
        /*0010*/ 	.dword	_ZN39_INTERNAL_00639b9d_4_k_cu_40bf175f_41304cuda3std3__45__cpo5beginE
	.align		8
        /*0018*/ 	.dword	_ZN39_INTERNAL_00639b9d_4_k_cu_40bf175f_41304cuda3std3__45__cpo3endE
	.align		8
        /*0020*/ 	.dword	_ZN39_INTERNAL_00639b9d_4_k_cu_40bf175f_41304cuda3std3__45__cpo6cbeginE
	.align		8
        /*0028*/ 	.dword	_ZN39_INTERNAL_00639b9d_4_k_cu_40bf175f_41304cuda3std3__45__cpo4cendE
	.align		8
        /*0030*/ 	.dword	_ZN39_INTERNAL_00639b9d_4_k_cu_40bf175f_41304cuda3std3__441_GLOBAL__N__00639b9d_4_k_cu_40bf175f_41306ignoreE
	.align		8
        /*0038*/ 	.dword	_ZN39_INTERNAL_00639b9d_4_k_cu_40bf175f_41304cuda3std3__419piecewise_constructE
	.align		8
        /*0040*/ 	.dword	_ZN39_INTERNAL_00639b9d_4_k_cu_40bf175f_41304cuda3std3__48in_placeE
	.align		8
        /*0048*/ 	.dword	_ZN39_INTERNAL_00639b9d_4_k_cu_40bf175f_41304cuda3std6ranges3__45__cpo4swapE
	.align		8
        /*0050*/ 	.dword	_ZN39_INTERNAL_00639b9d_4_k_cu_40bf175f_41304cuda3std6ranges3__45__cpo9iter_moveE
	.align		8
        /*0058*/ 	.dword	_ZN39_INTERNAL_00639b9d_4_k_cu_40bf175f_41304cute7productE
	.align		8
        /*0060*/ 	.dword	_ZN39_INTERNAL_00639b9d_4_k_cu_40bf175f_41304cute1_E
	.align		8
        /*0068*/ 	.dword	$str$22
	.align		8
        /*0070*/ 	.dword	$str$23


//--------------------- .text._ZN7cutlass13device_kernelINS_4gemm6kernel13GemmUniversalIN4cute5tupleIJiiiiEEENS1_10collective13CollectiveMmaINS1_34MainloopSm90TmaGmmaWarpSpecializedILi5ENS5_IJNS4_1CILi2EEESB_NSA_ILi1EEEEEENS1_35KernelTmaWarpSpecializedCooperativeEEENS5_IJNSA_ILi256EEESG_NSA_ILi64EEEEEENS_6half_tENS5_IJlSC_lEEESJ_SK_NS4_8TiledMMAINS4_8MMA_AtomIJNS4_4SM904GMMA26MMA_64x256x16_F32F16F16_SSILNSO_5MajorE0ELSQ_0ELNSO_7ScaleInE1ELSR_1EEEEEENS4_6LayoutINS5_IJSB_SC_SC_EEENS5_IJSC_NSA_ILi0EEESW_EEEEENS5_IJNS4_10UnderscoreESZ_SZ_EEEEENS4_23SM90_TMA_LOAD_MULTICASTENS4_14ComposedLayoutINS4_7SwizzleILi3ELi4ELi3EEENS4_18smem_ptr_flag_bitsILi16EEENSU_INS5_IJNSA_ILi8EEESH_EEENS5_IJSH_SC_EEEEEEEvNS4_8identityES12_S1C_vS1D_EENS_8epilogue10collective6detail29Sm90TmaWarpSpecializedAdapterINS1G_15DefaultEpilogueISJ_SK_SK_NS1F_6thread17LinearCombinationISJ_Li1EffLNS1K_9ScaleType4KindE0ELNS_15FloatRoundStyleE2ESJ_EENS1_15EpilogueDefaultEEEEEvvEEEEvNT_6ParamsE --------------------------
	.section	.text._ZN7cutlass13device_kernelINS_4gemm6kernel13GemmUniversalIN4cute5tupleIJiiiiEEENS1_10collective13CollectiveMmaINS1_34MainloopSm90TmaGmmaWarpSpecializedILi5ENS5_IJNS4_1CILi2EEESB_NSA_ILi1EEEEEENS1_35KernelTmaWarpSpecializedCooperativeEEENS5_IJNSA_ILi256EEESG_NSA_ILi64EEEEEENS_6half_tENS5_IJlSC_lEEESJ_SK_NS4_8TiledMMAINS4_8MMA_AtomIJNS4_4SM904GMMA26MMA_64x256x16_F32F16F16_SSILNSO_5MajorE0ELSQ_0ELNSO_7ScaleInE1ELSR_1EEEEEENS4_6LayoutINS5_IJSB_SC_SC_EEENS5_IJSC_NSA_ILi0EEESW_EEEEENS5_IJNS4_10UnderscoreESZ_SZ_EEEEENS4_23SM90_TMA_LOAD_MULTICASTENS4_14ComposedLayoutINS4_7SwizzleILi3ELi4ELi3EEENS4_18smem_ptr_flag_bitsILi16EEENSU_INS5_IJNSA_ILi8EEESH_EEENS5_IJSH_SC_EEEEEEEvNS4_8identityES12_S1C_vS1D_EENS_8epilogue10collective6detail29Sm90TmaWarpSpecializedAdapterINS1G_15DefaultEpilogueISJ_SK_SK_NS1F_6thread17LinearCombinationISJ_Li1EffLNS1K_9ScaleType4KindE0ELNS_15FloatRoundStyleE2ESJ_EENS1_15EpilogueDefaultEEEEEvvEEEEvNT_6ParamsE,"ax",@progbits
	.align	128
.text._ZN7cutlass13device_kernelINS_4gemm6kernel13GemmUniversalIN4cute5tupleIJiiiiEEENS1_10collective13CollectiveMmaINS1_34MainloopSm90TmaGmmaWarpSpecializedILi5ENS5_IJNS4_1CILi2EEESB_NSA_ILi1EEEEEENS1_35KernelTmaWarpSpecializedCooperativeEEENS5_IJNSA_ILi256EEESG_NSA_ILi64EEEEEENS_6half_tENS5_IJlSC_lEEESJ_SK_NS4_8TiledMMAINS4_8MMA_AtomIJNS4_4SM904GMMA26MMA_64x256x16_F32F16F16_SSILNSO_5MajorE0ELSQ_0ELNSO_7ScaleInE1ELSR_1EEEEEENS4_6LayoutINS5_IJSB_SC_SC_EEENS5_IJSC_NSA_ILi0EEESW_EEEEENS5_IJNS4_10UnderscoreESZ_SZ_EEEEENS4_23SM90_TMA_LOAD_MULTICASTENS4_14ComposedLayoutINS4_7SwizzleILi3ELi4ELi3EEENS4_18smem_ptr_flag_bitsILi16EEENSU_INS5_IJNSA_ILi8EEESH_EEENS5_IJSH_SC_EEEEEEEvNS4_8identityES12_S1C_vS1D_EENS_8epilogue10collective6detail29Sm90TmaWarpSpecializedAdapterINS1G_15DefaultEpilogueISJ_SK_SK_NS1F_6thread17LinearCombinationISJ_Li1EffLNS1K_9ScaleType4KindE0ELNS_15FloatRoundStyleE2ESJ_EENS1_15EpilogueDefaultEEEEEvvEEEEvNT_6ParamsE:
        .type           _ZN7cutlass13device_kernelINS_4gemm6kernel13GemmUniversalIN4cute5tupleIJiiiiEEENS1_10collective13CollectiveMmaINS1_34MainloopSm90TmaGmmaWarpSpecializedILi5ENS5_IJNS4_1CILi2EEESB_NSA_ILi1EEEEEENS1_35KernelTmaWarpSpecializedCooperativeEEENS5_IJNSA_ILi256EEESG_NSA_ILi64EEEEEENS_6half_tENS5_IJlSC_lEEESJ_SK_NS4_8TiledMMAINS4_8MMA_AtomIJNS4_4SM904GMMA26MMA_64x256x16_F32F16F16_SSILNSO_5MajorE0ELSQ_0ELNSO_7ScaleInE1ELSR_1EEEEEENS4_6LayoutINS5_IJSB_SC_SC_EEENS5_IJSC_NSA_ILi0EEESW_EEEEENS5_IJNS4_10UnderscoreESZ_SZ_EEEEENS4_23SM90_TMA_LOAD_MULTICASTENS4_14ComposedLayoutINS4_7SwizzleILi3ELi4ELi3EEENS4_18smem_ptr_flag_bitsILi16EEENSU_INS5_IJNSA_ILi8EEESH_EEENS5_IJSH_SC_EEEEEEEvNS4_8identityES12_S1C_vS1D_EENS_8epilogue10collective6detail29Sm90TmaWarpSpecializedAdapterINS1G_15DefaultEpilogueISJ_SK_SK_NS1F_6thread17LinearCombinationISJ_Li1EffLNS1K_9ScaleType4KindE0ELNS_15FloatRoundStyleE2ESJ_EENS1_15EpilogueDefaultEEEEEvvEEEEvNT_6ParamsE,@function
        .size           _ZN7cutlass13device_kernelINS_4gemm6kernel13GemmUniversalIN4cute5tupleIJiiiiEEENS1_10collective13CollectiveMmaINS1_34MainloopSm90TmaGmmaWarpSpecializedILi5ENS5_IJNS4_1CILi2EEESB_NSA_ILi1EEEEEENS1_35KernelTmaWarpSpecializedCooperativeEEENS5_IJNSA_ILi256EEESG_NSA_ILi64EEEEEENS_6half_tENS5_IJlSC_lEEESJ_SK_NS4_8TiledMMAINS4_8MMA_AtomIJNS4_4SM904GMMA26MMA_64x256x16_F32F16F16_SSILNSO_5MajorE0ELSQ_0ELNSO_7ScaleInE1ELSR_1EEEEEENS4_6LayoutINS5_IJSB_SC_SC_EEENS5_IJSC_NSA_ILi0EEESW_EEEEENS5_IJNS4_10UnderscoreESZ_SZ_EEEEENS4_23SM90_TMA_LOAD_MULTICASTENS4_14ComposedLayoutINS4_7SwizzleILi3ELi4ELi3EEENS4_18smem_ptr_flag_bitsILi16EEENSU_INS5_IJNSA_ILi8EEESH_EEENS5_IJSH_SC_EEEEEEEvNS4_8identityES12_S1C_vS1D_EENS_8epilogue10collective6detail29Sm90TmaWarpSpecializedAdapterINS1G_15DefaultEpilogueISJ_SK_SK_NS1F_6thread17LinearCombinationISJ_Li1EffLNS1K_9ScaleType4KindE0ELNS_15FloatRoundStyleE2ESJ_EENS1_15EpilogueDefaultEEEEEvvEEEEvNT_6ParamsE,(.L_x_583 - _ZN7cutlass13device_kernelINS_4gemm6kernel13GemmUniversalIN4cute5tupleIJiiiiEEENS1_10collective13CollectiveMmaINS1_34MainloopSm90TmaGmmaWarpSpecializedILi5ENS5_IJNS4_1CILi2EEESB_NSA_ILi1EEEEEENS1_35KernelTmaWarpSpecializedCooperativeEEENS5_IJNSA_ILi256EEESG_NSA_ILi64EEEEEENS_6half_tENS5_IJlSC_lEEESJ_SK_NS4_8TiledMMAINS4_8MMA_AtomIJNS4_4SM904GMMA26MMA_64x256x16_F32F16F16_SSILNSO_5MajorE0ELSQ_0ELNSO_7ScaleInE1ELSR_1EEEEEENS4_6LayoutINS5_IJSB_SC_SC_EEENS5_IJSC_NSA_ILi0EEESW_EEEEENS5_IJNS4_10UnderscoreESZ_SZ_EEEEENS4_23SM90_TMA_LOAD_MULTICASTENS4_14ComposedLayoutINS4_7SwizzleILi3ELi4ELi3EEENS4_18smem_ptr_flag_bitsILi16EEENSU_INS5_IJNSA_ILi8EEESH_EEENS5_IJSH_SC_EEEEEEEvNS4_8identityES12_S1C_vS1D_EENS_8epilogue10collective6detail29Sm90TmaWarpSpecializedAdapterINS1G_15DefaultEpilogueISJ_SK_SK_NS1F_6thread17LinearCombinationISJ_Li1EffLNS1K_9ScaleType4KindE0ELNS_15FloatRoundStyleE2ESJ_EENS1_15EpilogueDefaultEEEEEvvEEEEvNT_6ParamsE)
        .other          _ZN7cutlass13device_kernelINS_4gemm6kernel13GemmUniversalIN4cute5tupleIJiiiiEEENS1_10collective13CollectiveMmaINS1_34MainloopSm90TmaGmmaWarpSpecializedILi5ENS5_IJNS4_1CILi2EEESB_NSA_ILi1EEEEEENS1_35KernelTmaWarpSpecializedCooperativeEEENS5_IJNSA_ILi256EEESG_NSA_ILi64EEEEEENS_6half_tENS5_IJlSC_lEEESJ_SK_NS4_8TiledMMAINS4_8MMA_AtomIJNS4_4SM904GMMA26MMA_64x256x16_F32F16F16_SSILNSO_5MajorE0ELSQ_0ELNSO_7ScaleInE1ELSR_1EEEEEENS4_6LayoutINS5_IJSB_SC_SC_EEENS5_IJSC_NSA_ILi0EEESW_EEEEENS5_IJNS4_10UnderscoreESZ_SZ_EEEEENS4_23SM90_TMA_LOAD_MULTICASTENS4_14ComposedLayoutINS4_7SwizzleILi3ELi4ELi3EEENS4_18smem_ptr_flag_bitsILi16EEENSU_INS5_IJNSA_ILi8EEESH_EEENS5_IJSH_SC_EEEEEEEvNS4_8identityES12_S1C_vS1D_EENS_8epilogue10collective6detail29Sm90TmaWarpSpecializedAdapterINS1G_15DefaultEpilogueISJ_SK_SK_NS1F_6thread17LinearCombinationISJ_Li1EffLNS1K_9ScaleType4KindE0ELNS_15FloatRoundStyleE2ESJ_EENS1_15EpilogueDefaultEEEEEvvEEEEvNT_6ParamsE,@"STO_CUDA_ENTRY STV_DEFAULT"
_ZN7cutlass13device_kernelINS_4gemm6kernel13GemmUniversalIN4cute5tupleIJiiiiEEENS1_10collective13CollectiveMmaINS1_34MainloopSm90TmaGmmaWarpSpecializedILi5ENS5_IJNS4_1CILi2EEESB_NSA_ILi1EEEEEENS1_35KernelTmaWarpSpecializedCooperativeEEENS5_IJNSA_ILi256EEESG_NSA_ILi64EEEEEENS_6half_tENS5_IJlSC_lEEESJ_SK_NS4_8TiledMMAINS4_8MMA_AtomIJNS4_4SM904GMMA26MMA_64x256x16_F32F16F16_SSILNSO_5MajorE0ELSQ_0ELNSO_7ScaleInE1ELSR_1EEEEEENS4_6LayoutINS5_IJSB_SC_SC_EEENS5_IJSC_NSA_ILi0EEESW_EEEEENS5_IJNS4_10UnderscoreESZ_SZ_EEEEENS4_23SM90_TMA_LOAD_MULTICASTENS4_14ComposedLayoutINS4_7SwizzleILi3ELi4ELi3EEENS4_18smem_ptr_flag_bitsILi16EEENSU_INS5_IJNSA_ILi8EEESH_EEENS5_IJSH_SC_EEEEEEEvNS4_8identityES12_S1C_vS1D_EENS_8epilogue10collective6detail29Sm90TmaWarpSpecializedAdapterINS1G_15DefaultEpilogueISJ_SK_SK_NS1F_6thread17LinearCombinationISJ_Li1EffLNS1K_9ScaleType4KindE0ELNS_15FloatRoundStyleE2ESJ_EENS1_15EpilogueDefaultEEEEEvvEEEEvNT_6ParamsE:
[----:B------:R-:W0:Y:S02]  /*0000*/  LDC R1, c[0x0][0x28] ;  /* 0x00000a00ff017b82 */ /* 0x000e240000000800 */
[----:B0-----:R-:W-:Y:S01]  /*0010*/  VIADD R1, R1, 0xfffff878 ;  /* 0xfffff87801017836 */ /* 0x001fe20000000000 */
[----:B------:R-:W0:Y:S01]  /*0020*/  S2R R4, SR_TID.X ;  /* 0x0000000000047919 */ /* 0x000e220000002100 */
[----:B------:R-:W-:Y:S01]  /*0030*/  ELECT P0, URZ, PT ;  /* 0x00000000003f782f */ /* 0x000fe20003800000 */
[----:B------:R-:W-:Y:S01]  /*0040*/  BSSY B0, `(.L_x_0) ;  /* 0x0000015000007945 */ /* 0x000fe20003800000 */
[--C-:B0-----:R-:W-:Y:S02]  /*0050*/  SHF.R.U32.HI R0, RZ, 0x5, R4.reuse ;  /* 0x00000005ff007819 */ /* 0x101fe40000011604 */
[----:B------:R-:W-:-:S03]  /*0060*/  SHF.R.U32.HI R2, RZ, 0x7, R4 ;  /* 0x00000007ff027819 */ /* 0x000fc60000011604 */
[----:B------:R-:W0:Y:S04]  /*0070*/  SHFL.IDX PT, R3, R0, RZ, 0x1f ;  /* 0x00001fff00037589 */ /* 0x000e2800000e0000 */
[----:B------:R-:W1:Y:S01]  /*0080*/  SHFL.IDX PT, R2, R2, RZ, 0x1f ;  /* 0x00001fff02027589 */ /* 0x000e6200000e0000 */
[----:B0-----:R-:W-:Y:S02]  /*0090*/  R2UR UR9, R3 ;  /* 0x00000000030972ca */ /* 0x001fe400000e0000 */
[----:B-1----:R-:W-:-:S11]  /*00a0*/  R2UR UR5, R2 ;  /* 0x00000000020572ca */ /* 0x002fd600000e0000 */
[----:B------:R-:W-:Y:S02]  /*00b0*/  USHF.R.S32.HI UR4, URZ, 0x1f, UR9 ;  /* 0x0000001f3f047899 */ /* 0x000fe40008011409 */
[----:B------:R-:W-:Y:S02]  /*00c0*/  ISETP.NE.OR P0, PT, RZ, UR9, !P0 ;  /* 0x00000009ff007c0c */ /* 0x000fe4000c705670 */
[----:B------:R-:W-:-:S04]  /*00d0*/  ULEA.HI UR4, UR4, UR9, URZ, 0x2 ;  /* 0x0000000904047291 */ /* 0x000fc8000f8f103f */
[----:B------:R-:W-:-:S04]  /*00e0*/  ULOP3.LUT UR4, UR4, 0xfffffffc, URZ, 0xc0, !UPT ;  /* 0xfffffffc04047892 */ /* 0x000fc8000f8ec03f */
[----:B------:R-:W-:-:S03]  /*00f0*/  UIADD3 UR9, UR9, -UR4, URZ ;  /* 0x8000000409097290 */ /* 0x000fc6000fffe03f */
[----:B------:R-:W-:Y:S09]  /*0100*/  @P0 BRA `(.L_x_1) ;  /* 0x0000000000200947 */ /* 0x000ff20003800000 */
[----:B------:R-:W-:Y:S02]  /*0110*/  ULDC.64 UR6, c[0x0][0x198] ;  /* 0x0000660000067ab9 */ /* 0x000fe40000000a00 */
[----:B------:R-:W-:Y:S02]  /*0120*/  UIADD3 UR10, UP0, UR6, 0xf0, URZ ;  /* 0x000000f0060a7890 */ /* 0x000fe4000ff1e03f */
[----:B------:R-:W-:Y:S02]  /*0130*/  UIADD3 UR6, UP1, UR6, 0x1f0, URZ ;  /* 0x000001f006067890 */ /* 0x000fe4000ff3e03f */
[----:B------:R-:W-:Y:S02]  /*0140*/  UIADD3.X UR11, URZ, UR7, URZ, UP0, !UPT ;  /* 0x000000073f0b7290 */ /* 0x000fe400087fe43f */
[----:B------:R-:W-:-:S07]  /*0150*/  UIADD3.X UR7, URZ, UR7, URZ, UP1, !UPT ;  /* 0x000000073f077290 */ /* 0x000fce0008ffe43f */
[----:B------:R0:W-:Y:S02]  /*0160*/  UTMACCTL.PF [UR10] ;  /* 0x000000000a0079b9 */ /* 0x0001e40008040000 */
[----:B------:R0:W-:Y:S02]  /*0170*/  UTMACCTL.PF [UR6] ;  /* 0x00000000060079b9 */ /* 0x0001e40008040000 */
[----:B0-----:R-:W-:Y:S01]  /*0180*/  NOP ;  /* 0x0000000000007918 */ /* 0x001fe20000000000 */
.L_x_1:
[----:B------:R-:W-:Y:S05]  /*0190*/  BSYNC B0 ;  /* 0x0000000000007941 */ /* 0x000fea0003800000 */
.L_x_0:
[----:B------:R-:W0:Y:S01]  /*01a0*/  SHFL.IDX PT, R2, R0, RZ, 0x1f ;  /* 0x00001fff00027589 */ /* 0x000e2200000e0000 */
[----:B------:R-:W-:Y:S01]  /*01b0*/  UISETP.NE.AND UP0, UPT, UR9, 0x3, UPT ;  /* 0x000000030900788c */ /* 0x000fe2000bf05270 */
[----:B------:R-:W-:Y:S01]  /*01c0*/  ISETP.NE.AND P1, PT, RZ, UR5, PT ;  /* 0x00000005ff007c0c */ /* 0x000fe2000bf25270 */
[----:B------:R-:W-:Y:S02]  /*01d0*/  UIADD3 UR16, UR5, -0x1, URZ ;  /* 0xffffffff05107890 */ /* 0x000fe4000fffe03f */
[----:B------:R-:W-:Y:S02]  /*01e0*/  UISETP.EQ.OR UP0, UPT, UR9, URZ, !UP0 ;  /* 0x0000003f0900728c */ /* 0x000fe4000c702670 */
[----:B------:R-:W-:Y:S02]  /*01f0*/  UISETP.GE.U32.AND UP1, UPT, UR16, 0x2, UPT ;  /* 0x000000021000788c */ /* 0x000fe4000bf26070 */
[----:B------:R-:W-:-:S04]  /*0200*/  UISETP.EQ.AND UP0, UPT, UR5, URZ, UP0 ;  /* 0x0000003f0500728c */ /* 0x000fc80008702270 */
[----:B------:R-:W-:-:S04]  /*0210*/  USEL UR40, URZ, 0x1, !UP0 ;  /* 0x000000013f287887 */ /* 0x000fc8000c000000 */
[----:B------:R-:W-:Y:S01]  /*0220*/  USEL UR40, UR40, 0x2, UP1 ;  /* 0x0000000228287887 */ /* 0x000fe20008800000 */
[----:B0-----:R-:W-:-:S13]  /*0230*/  ISETP.NE.AND P0, PT, R2, RZ, PT ;  /* 0x000000ff0200720c */ /* 0x001fda0003f05270 */
[----:B------:R-:W-:Y:S05]  /*0240*/  @P0 BRA `(.L_x_2) ;  /* 0x0000000000600947 */ /* 0x000fea0003800000 */
[----:B------:R-:W0:Y:S01]  /*0250*/  S2UR UR8, SR_CgaCtaId ;  /* 0x00000000000879c3 */ /* 0x000e220000008800 */
[----:B------:R-:W-:Y:S01]  /*0260*/  UMOV UR4, 0x400 ;  /* 0x0000040000047882 */ /* 0x000fe20000000000 */
[----:B------:R-:W-:Y:S01]  /*0270*/  UMOV UR5, 0x1 ;  /* 0x0000000100057882 */ /* 0x000fe20000000000 */
[----:B------:R-:W-:Y:S01]  /*0280*/  UMOV UR6, 0x6 ;  /* 0x0000000600067882 */ /* 0x000fe20000000000 */
[----:B------:R-:W-:Y:S01]  /*0290*/  ELECT P0, URZ, PT ;  /* 0x00000000003f782f */ /* 0x000fe20003800000 */
[----:B------:R-:W-:-:S04]  /*02a0*/  UIADD3 UR6, -UR6, 0x100000, URZ ;  /* 0x0010000006067890 */ /* 0x000fc8000fffe13f */
[----:B------:R-:W-:Y:S02]  /*02b0*/  USHF.L.U32 UR7, UR6, 0xb, URZ ;  /* 0x0000000b06077899 */ /* 0x000fe4000800063f */
[----:B------:R-:W-:Y:S02]  /*02c0*/  USHF.L.U32 UR6, UR6, 0x1, URZ ;  /* 0x0000000106067899 */ /* 0x000fe4000800063f */
[----:B0-----:R-:W-:Y:S02]  /*02d0*/  ULEA UR8, UR8, UR4, 0x18 ;  /* 0x0000000408087291 */ /* 0x001fe4000f8ec03f */
[----:B------:R-:W-:-:S04]  /*02e0*/  UIADD3 UR4, -UR5, 0x100000, URZ ;  /* 0x0010000005047890 */ /* 0x000fc8000fffe13f */
[----:B------:R-:W-:Y:S02]  /*02f0*/  USHF.L.U32 UR5, UR4, 0xb, URZ ;  /* 0x0000000b04057899 */ /* 0x000fe4000800063f */
[----:B------:R-:W-:Y:S01]  /*0300*/  USHF.L.U32 UR4, UR4, 0x1, URZ ;  /* 0x0000000104047899 */ /* 0x000fe2000800063f */
[----:B------:R-:W0:Y:S11]  /*0310*/  FENCE.VIEW.ASYNC.S ;  /* 0x00000000000073c6 */ /* 0x000e360000000000 */
[----:B0-----:R0:W1:Y:S01]  /*0320*/  SYNCS.EXCH.64 URZ, [UR8], UR4 ;  /* 0x00000004083f75b2 */ /* 0x0010620008000100 */
[----:B------:R0:W2:Y:S01]  /*0330*/  SYNCS.EXCH.64 URZ, [UR8+0x28], UR6 ;  /* 0x00002806083f75b2 */ /* 0x0000a20008000100 */
[----:B------:R0:W3:Y:S01]  /*0340*/  SYNCS.EXCH.64 URZ, [UR8+0x8], UR4 ;  /* 0x00000804083f75b2 */ /* 0x0000e20008000100 */
[----:B------:R0:W4:Y:S01]  /*0350*/  SYNCS.EXCH.64 URZ, [UR8+0x30], UR6 ;  /* 0x00003006083f75b2 */ /* 0x0001220008000100 */
[----:B------:R0:W0:Y:S01]  /*0360*/  SYNCS.EXCH.64 URZ, [UR8+0x10], UR4 ;  /* 0x00001004083f75b2 */ /* 0x0000220008000100 */
[----:B------:R0:W0:Y:S01]  /*0370*/  SYNCS.EXCH.64 URZ, [UR8+0x38], UR6 ;  /* 0x00003806083f75b2 */ /* 0x0000220008000100 */
[----:B------:R0:W0:Y:S01]  /*0380*/  SYNCS.EXCH.64 URZ, [UR8+0x18], UR4 ;  /* 0x00001804083f75b2 */ /* 0x0000220008000100 */
[----:B------:R0:W0:Y:S01]  /*0390*/  SYNCS.EXCH.64 URZ, [UR8+0x40], UR6 ;  /* 0x00004006083f75b2 */ /* 0x0000220008000100 */
[----:B------:R0:W0:Y:S01]  /*03a0*/  SYNCS.EXCH.64 URZ, [UR8+0x20], UR4 ;  /* 0x00002004083f75b2 */ /* 0x0000220008000100 */
[----:B------:R0:W0:Y:S01]  /*03b0*/  SYNCS.EXCH.64 URZ, [UR8+0x48], UR6 ;  /* 0x00004806083f75b2 */ /* 0x0000220008000100 */
[----:B------:R-:W-:Y:S01]  /*03c0*/  NOP ;  /* 0x0000000000007918 */ /* 0x000fe20000000000 */
.L_x_2:
[----:B------:R-:W5:Y:S01]  /*03d0*/  S2UR UR13, SR_CTAID.X ;  /* 0x00000000000d79c3 */ /* 0x000f620000002500 */
[----:B------:R-:W-:Y:S01]  /*03e0*/  SHF.R.S32.HI R3, RZ, 0x1f, R4 ;  /* 0x0000001fff037819 */ /* 0x000fe20000011404 */
[----:B------:R5:W1:Y:S01]  /*03f0*/  SHFL.IDX PT, R6, R0, RZ, 0x1f ;  /* 0x00001fff00067589 */ /* 0x000a6200000e0000 */
[----:B0-----:R-:W-:Y:S01]  /*0400*/  ULDC UR4, c[0x0][0x150] ;  /* 0x0000540000047ab9 */ /* 0x001fe20000000800 */
[----:B------:R-:W-:Y:S02]  /*0410*/  ELECT P0, URZ, PT ;  /* 0x00000000003f782f */ /* 0x000fe40003800000 */
[----:B------:R-:W-:Y:S01]  /*0420*/  LEA.HI R3, R3, R4, RZ, 0x7 ;  /* 0x0000000403037211 */ /* 0x000fe200078f38ff */
[----:B------:R-:W-:Y:S01]  /*0430*/  ULDC UR5, c[0x0][0x154] ;  /* 0x0000550000057ab9 */ /* 0x000fe20000000800 */
[----:B------:R-:W-:Y:S01]  /*0440*/  SHF.R.S32.HI R7, RZ, 0x1f, R2 ;  /* 0x0000001fff077819 */ /* 0x000fe20000011402 */
[----:B------:R-:W0:Y:S01]  /*0450*/  S2UR UR10, SR_CTAID.Y ;  /* 0x00000000000a79c3 */ /* 0x000e220000002600 */
[----:B------:R-:W-:Y:S01]  /*0460*/  LOP3.LUT R3, R3, 0xffffff80, RZ, 0xc0, !PT ;  /* 0xffffff8003037812 */ /* 0x000fe200078ec0ff */
[----:B------:R-:W-:Y:S01]  /*0470*/  ULDC UR8, c[0x0][0x144] ;  /* 0x0000510000087ab9 */ /* 0x000fe20000000800 */
[----:B------:R-:W-:Y:S01]  /*0480*/  LEA.HI R7, R7, R2, RZ, 0x2 ;  /* 0x0000000207077211 */ /* 0x000fe200078f10ff */
[----:B------:R-:W-:Y:S01]  /*0490*/  NOP ;  /* 0x0000000000007918 */ /* 0x000fe20000000000 */
[----:B------:R-:W-:Y:S01]  /*04a0*/  NOP ;  /* 0x0000000000007918 */ /* 0x000fe20000000000 */
[----:B------:R-:W-:Y:S01]  /*04b0*/  IMAD.IADD R3, R4, 0x1, -R3 ;  /* 0x0000000104037824 */ /* 0x000fe200078e0a03 */
[----:B------:R-:W-:Y:S01]  /*04c0*/  LOP3.LUT R7, R7, 0x3ffffffc, RZ, 0xc0, !PT ;  /* 0x3ffffffc07077812 */ /* 0x000fe200078ec0ff */
[----:B------:R-:W-:Y:S01]  /*04d0*/  ULDC UR11, c[0x0][0x148] ;  /* 0x00005200000b7ab9 */ /* 0x000fe20000000800 */
[----:B------:R-:W-:-:S02]  /*04e0*/  MOV R17, 0x1 ;  /* 0x0000000100117802 */ /* 0x000fc40000000f00 */
[----:B------:R-:W-:Y:S02]  /*04f0*/  SHF.R.S32.HI R4, RZ, 0x1f, R3 ;  /* 0x0000001fff047819 */ /* 0x000fe40000011403 */
[----:B------:R-:W-:Y:S02]  /*0500*/  IADD3 R2, R2, -R7, RZ ;  /* 0x8000000702027210 */ /* 0x000fe40007ffe0ff */
[----:B------:R-:W-:Y:S02]  /*0510*/  LEA.HI R4, R4, R3, RZ, 0x3 ;  /* 0x0000000304047211 */ /* 0x000fe400078f18ff */
[----:B-----5:R-:W-:Y:S02]  /*0520*/  I2FP.F32.U32 R5, UR13 ;  /* 0x0000000d00057c45 */ /* 0x020fe40008201000 */
[--C-:B------:R-:W-:Y:S02]  /*0530*/  SHF.R.S32.HI R0, RZ, 0x3, R4.reuse ;  /* 0x00000003ff007819 */ /* 0x100fe40000011404 */
[----:B-1----:R-:W-:Y:S01]  /*0540*/  ISETP.NE.OR P0, PT, R6, RZ, !P0 ;  /* 0x000000ff0600720c */ /* 0x002fe20004705670 */
[----:B------:R-:W-:Y:S01]  /*0550*/  FMUL R8, R5, UR4 ;  /* 0x0000000405087c20 */ /* 0x000fe20008400000 */
[----:B------:R-:W-:-:S04]  /*0560*/  SHF.R.S32.HI R5, RZ, 0x1f, R4 ;  /* 0x0000001fff057819 */ /* 0x000fc80000011404 */
[----:B------:R-:W-:Y:S01]  /*0570*/  LEA.HI R5, R5, R0, RZ, 0x2 ;  /* 0x0000000005057211 */ /* 0x000fe200078f10ff */
[----:B------:R-:W1:Y:S03]  /*0580*/  F2I.U32.TRUNC.NTZ R8, R8 ;  /* 0x0000000800087305 */ /* 0x000e66000020f000 */
[----:B------:R-:W-:-:S03]  /*0590*/  LOP3.LUT R5, R5, 0xfffffffc, RZ, 0xc0, !PT ;  /* 0xfffffffc05057812 */ /* 0x000fc600078ec0ff */
[----:B------:R-:W-:Y:S01]  /*05a0*/  VOTEU.ALL UP0, P0 ;  /* 0x00000000003f7886 */ /* 0x000fe20000000000 */
[----:B------:R-:W-:Y:S01]  /*05b0*/  VOTEU.ALL UP1, P0 ;  /* 0x00000000003f7886 */ /* 0x000fe20000020000 */
[----:B------:R-:W-:Y:S01]  /*05c0*/  IMAD.IADD R5, R0, 0x1, -R5 ;  /* 0x0000000100057824 */ /* 0x000fe200078e0a05 */
[----:B0-----:R-:W-:Y:S02]  /*05d0*/  I2FP.F32.U32 R0, UR10 ;  /* 0x0000000a00007c45 */ /* 0x001fe40008201000 */
[----:B------:R-:W0:Y:S01]  /*05e0*/  @!UP0 S2UR UR7, SR_CgaCtaId ;  /* 0x00000000000789c3 */ /* 0x000e220000008800 */
[----:B------:R-:W-:Y:S01]  /*05f0*/  IMAD R2, R2, 0x4, R5 ;  /* 0x0000000402027824 */ /* 0x000fe200078e0205 */
[----:B------:R-:W-:Y:S01]  /*0600*/  @!UP0 UMOV UR6, 0x400 ;  /* 0x0000040000068882 */ /* 0x000fe20000000000 */
[----:B------:R-:W-:Y:S01]  /*0610*/  FMUL R4, R0, UR5 ;  /* 0x0000000500047c20 */ /* 0x000fe20008400000 */
[----:B-1----:R-:W-:Y:S02]  /*0620*/  R2UR UR4, R8 ;  /* 0x00000000080472ca */ /* 0x002fe400000e0000 */
[----:B------:R-:W-:-:S03]  /*0630*/  LEA.HI R0, R2, R2, RZ, 0x1 ;  /* 0x0000000202007211 */ /* 0x000fc600078f08ff */
[----:B------:R-:W1:Y:S01]  /*0640*/  F2I.U32.TRUNC.NTZ R4, R4 ;  /* 0x0000000400047305 */ /* 0x000e62000020f000 */
[----:B------:R-:W-:-:S05]  /*0650*/  LOP3.LUT R5, R0, 0xfffffffe, RZ, 0xc0, !PT ;  /* 0xfffffffe00057812 */ /* 0x000fca00078ec0ff */
[----:B------:R-:W-:Y:S02]  /*0660*/  IMAD.IADD R5, R2, 0x1, -R5 ;  /* 0x0000000102057824 */ /* 0x000fe400078e0a05 */
[----:B------:R-:W-:-:S04]  /*0670*/  UIADD3 UR4, -UR4, URZ, URZ ;  /* 0x0000003f04047290 */ /* 0x000fc8000fffe13f */
[----:B------:R-:W-:Y:S01]  /*0680*/  UIMAD UR8, UR8, UR4, UR13 ;  /* 0x00000004080872a4 */ /* 0x000fe2000f8e020d */
[----:B-1----:R-:W-:Y:S02]  /*0690*/  R2UR UR12, R4 ;  /* 0x00000000040c72ca */ /* 0x002fe400000e0000 */
[----:B------:R-:W-:Y:S01]  /*06a0*/  UMOV UR4, 0x20 ;  /* 0x0000002000047882 */ /* 0x000fe20000000000 */
[----:B------:R-:W1:Y:S02]  /*06b0*/  LDC R4, c[0x0][0x140] ;  /* 0x00005000ff047b82 */ /* 0x000e640000000800 */
[----:B------:R-:W-:Y:S01]  /*06c0*/  ISETP.NE.AND P3, PT, R5, UR8, PT ;  /* 0x0000000805007c0c */ /* 0x000fe2000bf65270 */
[----:B------:R-:W-:-:S04]  /*06d0*/  @!UP0 UIADD3 UR4, -UR4, 0x100000, URZ ;  /* 0x0010000004048890 */ /* 0x000fc8000fffe13f */
[----:B------:R-:W-:Y:S02]  /*06e0*/  @!UP0 USHF.L.U32 UR5, UR4, 0xb, URZ ;  /* 0x0000000b04058899 */ /* 0x000fe4000800063f */
[----:B------:R-:W-:Y:S01]  /*06f0*/  @!UP0 USHF.L.U32 UR4, UR4, 0x1, URZ ;  /* 0x0000000104048899 */ /* 0x000fe2000800063f */
[C---:B------:R-:W-:Y:S01]  /*0700*/  IMAD.SHL.U32 R5, R2.reuse, 0x4, RZ ;  /* 0x0000000402057824 */ /* 0x040fe200078e00ff */
[----:B0-----:R-:W-:Y:S01]  /*0710*/  @!UP0 ULEA UR6, UR7, UR6, 0x18 ;  /* 0x0000000607068291 */ /* 0x001fe2000f8ec03f */
[----:B------:R-:W-:Y:S01]  /*0720*/  VOTEU.ALL UP0, P0 ;  /* 0x00000000003f7886 */ /* 0x000fe20000000000 */
[----:B------:R-:W-:Y:S02]  /*0730*/  LOP3.LUT P0, RZ, R3, 0x7, RZ, 0xc0, !PT ;  /* 0x0000000703ff7812 */ /* 0x000fe4000780c0ff */
[----:B------:R-:W-:Y:S01]  /*0740*/  LOP3.LUT R152, R2, 0xc, R5, 0x78, !PT ;  /* 0x0000000c02987812 */ /* 0x000fe200078e7805 */
[----:B------:R-:W-:-:S03]  /*0750*/  UIADD3 UR12, -UR12, URZ, URZ ;  /* 0x0000003f0c0c7290 */ /* 0x000fc6000fffe13f */
[C---:B------:R-:W-:Y:S02]  /*0760*/  ISETP.LT.U32.AND P0, PT, R152.reuse, 0x4, !P0 ;  /* 0x000000049800780c */ /* 0x040fe40004701070 */
[----:B------:R-:W-:Y:S01]  /*0770*/  @P3 LEA.HI R0, R152, R152, RZ, 0x1 ;  /* 0x0000009898003211 */ /* 0x000fe200078f08ff */
[----:B------:R-:W0:Y:S02]  /*0780*/  FENCE.VIEW.ASYNC.S ;  /* 0x00000000000073c6 */ /* 0x000e240000000000 */
[----:B0-----:R-:W0:Y:S01]  /*0790*/  @!UP0 SYNCS.EXCH.64 URZ, [UR6+0x60], UR4 ;  /* 0x00006004063f85b2 */ /* 0x001e220008000100 */
[----:B------:R-:W-:Y:S02]  /*07a0*/  @P3 SHF.R.S32.HI R0, RZ, 0x1, R0 ;  /* 0x00000001ff003819 */ /* 0x000fe40000011400 */
[----:B-1----:R-:W-:Y:S01]  /*07b0*/  ISETP.EQ.U32.AND P2, PT, R4, 0x1, PT ;  /* 0x000000010400780c */ /* 0x002fe20003f42070 */
[----:B------:R1:W0:Y:S01]  /*07c0*/  @!UP1 SYNCS.EXCH.64 URZ, [UR6+0x68], UR4 ;  /* 0x00006804063f95b2 */ /* 0x0002220008000100 */
[----:B------:R-:W-:Y:S01]  /*07d0*/  NOP ;  /* 0x0000000000007918 */ /* 0x000fe20000000000 */
[----:B-1----:R-:W-:-:S06]  /*07e0*/  UIMAD UR4, UR11, UR12, UR10 ;  /* 0x0000000c0b0472a4 */ /* 0x002fcc000f8e020a */
[----:B------:R-:W-:Y:S02]  /*07f0*/  @P3 ISETP.NE.AND P4, PT, R0, UR4, PT ;  /* 0x0000000400003c0c */ /* 0x000fe4000bf85270 */
[----:B------:R-:W-:Y:S02]  /*0800*/  SEL R0, RZ, 0x1, !P0 ;  /* 0x00000001ff007807 */ /* 0x000fe40004000000 */
[----:B------:R-:W-:-:S04]  /*0810*/  @P3 SEL R17, RZ, 0x1, P4 ;  /* 0x00000001ff113807 */ /* 0x000fc80002000000 */
[----:B------:R-:W-:Y:S01]  /*0820*/  LOP3.LUT R17, R17, R0, RZ, 0xc0, !PT ;  /* 0x0000000011117212 */ /* 0x000fe200078ec0ff */
[----:B------:R-:W-:Y:S06]  /*0830*/  @!P2 BRA `(.L_x_3) ;  /* 0x000000000008a947 */ /* 0x000fec0003800000 */
[----:B0-234-:R-:W-:Y:S01]  /*0840*/  UCGABAR_ARV ;  /* 0x00000000000079c7 */ /* 0x01dfe20008000000 */
[----:B------:R-:W-:Y:S05]  /*0850*/  BRA `(.L_x_4) ;  /* 0x0000000000047947 */ /* 0x000fea0003800000 */
.L_x_3:
[----:B0-234-:R-:W-:Y:S01]  /*0860*/  NOP ;  /* 0x0000000000007918 */ /* 0x01dfe20000000000 */
.L_x_4:
[----:B------:R-:W-:Y:S01]  /*0870*/  ULDC UR4, c[0x0][0x65c] ;  /* 0x0001970000047ab9 */ /* 0x000fe20000000800 */
[----:B------:R-:W-:Y:S01]  /*0880*/  UMOV UR5, URZ ;  /* 0x0000003f00057c82 */ /* 0x000fe20008000000 */
[----:B------:R-:W-:-:S03]  /*0890*/  UISETP.NE.AND UP0, UPT, UR4, 0x1, UPT ;  /* 0x000000010400788c */ /* 0x000fc6000bf05270 */
[----:B------:R-:W-:Y:S01]  /*08a0*/  UMOV UR4, UR13 ;  /* 0x0000000d00047c82 */ /* 0x000fe20008000000 */
[----:B------:R-:W-:Y:S02]  /*08b0*/  UP2UR UR45, UPR, URZ, 0x1 ;  /* 0x000000013f2d7883 */ /* 0x000fe40008000000 */
[----:B------:R-:W-:Y:S02]  /*08c0*/  PLOP3.LUT P0, PT, PT, PT, UP0, 0x80, 0x0 ;  /* 0x000000000000781c */ /* 0x000fe40003f0f008 */
[----:B------:R-:W-:Y:S02]  /*08d0*/  PLOP3.LUT P3, PT, PT, PT, UP0, 0x80, 0x0 ;  /* 0x000000000000781c */ /* 0x000fe40003f6f008 */
[----:B------:R-:W-:Y:S01]  /*08e0*/  PLOP3.LUT P5, PT, PT, PT, UP0, 0x80, 0x0 ;  /* 0x000000000000781c */ /* 0x000fe20003faf008 */
[----:B------:R-:W-:Y:S01]  /*08f0*/  @UP0 ULDC UR14, c[0x0][0x10] ;  /* 0x00000400000e0ab9 */ /* 0x000fe20000000800 */
[----:B------:R-:W-:Y:S01]  /*0900*/  @UP0 UMOV UR6, UR10 ;  /* 0x0000000a00060c82 */ /* 0x000fe20008000000 */
[----:B------:R-:W-:Y:S01]  /*0910*/  @UP0 UMOV UR7, URZ ;  /* 0x0000003f00070c82 */ /* 0x000fe20008000000 */
[----:B------:R-:W-:Y:S01]  /*0920*/  PLOP3.LUT P4, PT, PT, PT, UP0, 0x80, 0x0 ;  /* 0x000000000000781c */ /* 0x000fe20003f8f008 */
[----:B------:R-:W-:-:S03]  /*0930*/  @UP0 UIMAD.WIDE.U32 UR14, UR13, UR14, UR6 ;  /* 0x0000000e0d0e02a5 */ /* 0x000fc6000f8e0006 */
[----:B------:R-:W-:Y:S01]  /*0940*/  @!UP0 ULDC UR7, c[0x0][0xc] ;  /* 0x0000030000078ab9 */ /* 0x000fe20000000800 */
[----:B------:R-:W-:Y:S01]  /*0950*/  @UP0 UMOV UR6, URZ ;  /* 0x0000003f00060c82 */ /* 0x000fe20008000000 */
[----:B------:R-:W-:Y:S01]  /*0960*/  @!UP0 UIMAD.WIDE.U32 UR4, UR10, UR7, UR4 ;  /* 0x000000070a0482a5 */ /* 0x000fe2000f8e0004 */
[----:B------:R-:W-:Y:S01]  /*0970*/  IMAD.U32 R2, RZ, RZ, UR14 ;  /* 0x0000000eff027e24 */ /* 0x000fe2000f8e00ff */
[----:B------:R-:W-:Y:S02]  /*0980*/  @UP0 UIADD3 UR6, UR15, UR6, URZ ;  /* 0x000000060f060290 */ /* 0x000fe4000fffe03f */
[----:B------:R-:W-:Y:S02]  /*0990*/  IMAD.U32 R3, RZ, RZ, UR15 ;  /* 0x0000000fff037e24 */ /* 0x000fe4000f8e00ff */
[----:B------:R-:W-:Y:S01]  /*09a0*/  @P0 IMAD.MOV.U32 R7, RZ, RZ, R2 ;  /* 0x000000ffff070224 */ /* 0x000fe200078e0002 */
[----:B------:R-:W-:Y:S01]  /*09b0*/  MOV R5, UR5 ;  /* 0x0000000500057c02 */ /* 0x000fe20008000f00 */
[----:B------:R-:W-:Y:S01]  /*09c0*/  IMAD.U32 R2, RZ, RZ, UR4 ;  /* 0x00000004ff027e24 */ /* 0x000fe2000f8e00ff */
[----:B------:R-:W-:Y:S01]  /*09d0*/  @P3 MOV R6, UR6 ;  /* 0x0000000600063c02 */ /* 0x000fe20008000f00 */
[----:B------:R-:W-:-:S02]  /*09e0*/  IMAD.U32 R3, RZ, RZ, UR5 ;  /* 0x00000005ff037e24 */ /* 0x000fc4000f8e00ff */
[----:B------:R-:W-:Y:S02]  /*09f0*/  @!P5 IMAD.MOV.U32 R6, RZ, RZ, R5 ;  /* 0x000000ffff06d224 */ /* 0x000fe400078e0005 */
[----:B------:R-:W-:Y:S02]  /*0a00*/  @!P4 IMAD.MOV.U32 R7, RZ, RZ, R2 ;  /* 0x000000ffff07c224 */ /* 0x000fe400078e0002 */
[----:B------:R-:W-:Y:S01]  /*0a10*/  IMAD.U32 R4, RZ, RZ, UR4 ;  /* 0x00000004ff047e24 */ /* 0x000fe2000f8e00ff */
[----:B------:R0:W-:Y:S04]  /*0a20*/  STL [R1+0x200], R6 ;  /* 0x0002000601007387 */ /* 0x0001e80000100800 */
[----:B------:R0:W-:Y:S01]  /*0a30*/  STL [R1+0x204], R7 ;  /* 0x0002040701007387 */ /* 0x0001e20000100800 */
[----:B------:R-:W-:Y:S05]  /*0a40*/  @!P2 BRA `(.L_x_5) ;  /* 0x00000000000ca947 */ /* 0x000fea0003800000 */
[----:B------:R-:W-:Y:S01]  /*0a50*/  UCGABAR_WAIT ;  /* 0x0000000000007dc7 */ /* 0x000fe20008000000 */
[----:B------:R-:W-:Y:S01]  /*0a60*/  CCTL.IVALL ;  /* 0x00000000ff00798f */ /* 0x000fe20002000000 */
[----:B------:R-:W-:Y:S05]  /*0a70*/  BRA `(.L_x_6) ;  /* 0x0000000000047947 */ /* 0x000fea0003800000 */
.L_x_5:
[----:B------:R-:W-:Y:S06]  /*0a80*/  BAR.SYNC.DEFER_BLOCKING 0x0 ;  /* 0x0000000000007b1d */ /* 0x000fec0000010000 */
.L_x_6:
[----:B------:R-:W-:Y:S05]  /*0a90*/  @!P1 BRA `(.L_x_7) ;  /* 0x0000019800189947 */ /* 0x000fea0003800000 */
[----:B------:R-:W-:-:S06]  /*0aa0*/  UISETP.GT.U32.AND UP0, UPT, UR16, 0x1, UPT ;  /* 0x000000011000788c */ /* 0x000fcc000bf04070 */
[----:B------:R-:W-:-:S13]  /*0ab0*/  PLOP3.LUT P0, PT, PT, PT, UP0, 0x80, 0x0 ;  /* 0x000000000000781c */ /* 0x000fda0003f0f008 */
[----:B------:R-:W-:Y:S05]  /*0ac0*/  @P0 EXIT ;  /* 0x000000000000094d */ /* 0x000fea0003800000 */
[----:B------:R-:W-:Y:S01]  /*0ad0*/  ULDC.64 UR4, c[0x0][0x650] ;  /* 0x0001940000047ab9 */ /* 0x000fe20000000a00 */
[----:B------:R-:W-:Y:S01]  /*0ae0*/  UMOV UR41, 0xffffffff ;  /* 0xffffffff00297882 */ /* 0x000fe20000000000 */
[----:B------:R-:W-:Y:S01]  /*0af0*/  ISETP.GE.U32.AND P0, PT, R7, UR4, PT ;  /* 0x0000000407007c0c */ /* 0x000fe2000bf06070 */
[----:B------:R-:W-:Y:S01]  /*0b00*/  UMOV UR42, 0xffffffff ;  /* 0xffffffff002a7882 */ /* 0x000fe20000000000 */
[----:B------:R-:W-:Y:S01]  /*0b10*/  UMOV UR43, 0xffffffff ;  /* 0xffffffff002b7882 */ /* 0x000fe20000000000 */
[----:B------:R-:W-:Y:S02]  /*0b20*/  PRMT R0, RZ, 0x7610, R0 ;  /* 0x00007610ff007816 */ /* 0x000fe40000000000 */
[----:B------:R-:W-:-:S13]  /*0b30*/  ISETP.GE.U32.AND.EX P0, PT, R6, UR5, PT, P0 ;  /* 0x0000000506007c0c */ /* 0x000fda000bf06100 */
[----:B------:R-:W-:Y:S05]  /*0b40*/  @P0 BRA `(.L_x_8) ;  /* 0x0000000400480947 */ /* 0x000fea0003800000 */
[----:B------:R-:W-:Y:S01]  /*0b50*/  ULDC.64 UR16, c[0x0][0x628] ;  /* 0x00018a0000107ab9 */ /* 0x000fe20000000a00 */
[C---:B------:R-:W-:Y:S01]  /*0b60*/  R2UR UR19, R7.reuse ;  /* 0x00000000071372ca */ /* 0x040fe200000e0000 */
[----:B------:R-:W-:Y:S01]  /*0b70*/  ULDC UR18, c[0x0][0x630] ;  /* 0x00018c0000127ab9 */ /* 0x000fe20000000800 */
[----:B------:R-:W-:Y:S02]  /*0b80*/  ISETP.NE.U32.AND P0, PT, RZ, UR16, PT ;  /* 0x00000010ff007c0c */ /* 0x000fe4000bf05070 */
[----:B------:R-:W-:Y:S02]  /*0b90*/  R2UR UR4, R7 ;  /* 0x00000000070472ca */ /* 0x000fe400000e0000 */
[----:B------:R-:W-:Y:S02]  /*0ba0*/  ISETP.NE.AND.EX P0, PT, RZ, UR17, PT, P0 ;  /* 0x00000011ff007c0c */ /* 0x000fe4000bf05300 */
[----:B------:R-:W-:-:S11]  /*0bb0*/  R2UR UR5, R6 ;  /* 0x00000000060572ca */ /* 0x000fd600000e0000 */
[----:B------:R-:W-:Y:S05]  /*0bc0*/  @!P0 BRA `(.L_x_9) ;  /* 0x0000000000308947 */ /* 0x000fea0003800000 */
[----:B------:R-:W-:Y:S01]  /*0bd0*/  R2UR UR4, R7 ;  /* 0x00000000070472ca */ /* 0x000fe200000e0000 */
[----:B------:R-:W-:Y:S01]  /*0be0*/  ULDC UR9, c[0x0][0x634] ;  /* 0x00018d0000097ab9 */ /* 0x000fe20000000800 */
[----:B------:R-:W-:-:S11]  /*0bf0*/  R2UR UR13, R6 ;  /* 0x00000000060d72ca */ /* 0x000fd600000e0000 */
[----:B------:R-:W-:-:S04]  /*0c00*/  UIADD3 UR9, UP0, UR4, UR9, URZ ;  /* 0x0000000904097290 */ /* 0x000fc8000ff1e03f */
[----:B------:R-:W-:-:S04]  /*0c10*/  UIADD3.X UR13, URZ, UR13, URZ, UP0, !UPT ;  /* 0x0000000d3f0d7290 */ /* 0x000fc800087fe43f */
[----:B------:R-:W-:-:S04]  /*0c20*/  UIMAD.WIDE.U32 UR4, UR13, UR16, URZ ;  /* 0x000000100d0472a5 */ /* 0x000fc8000f8e003f */
[----:B------:R-:W-:Y:S02]  /*0c30*/  UIMAD.WIDE.U32 UR6, UP0, UR9, UR17, UR4 ;  /* 0x00000011090672a5 */ /* 0x000fe4000f800004 */
[----:B------:R-:W-:Y:S02]  /*0c40*/  UIMAD.WIDE.U32 UR4, UR9, UR16, URZ ;  /* 0x00000010090472a5 */ /* 0x000fe4000f8e003f */
[----:B------:R-:W-:Y:S02]  /*0c50*/  UIADD3.X UR15, URZ, URZ, URZ, UP0, !UPT ;  /* 0x0000003f3f0f7290 */ /* 0x000fe400087fe43f */
[----:B------:R-:W-:Y:S01]  /*0c60*/  UIADD3 URZ, UP0, UR5, UR6, URZ ;  /* 0x00000006053f7290 */ /* 0x000fe2000ff1e03f */
[----:B------:R-:W-:-:S03]  /*0c70*/  UMOV UR14, UR7 ;  /* 0x00000007000e7c82 */ /* 0x000fc60008000000 */
[----:B------:R-:W-:-:S12]  /*0c80*/  UIMAD.WIDE.U32.X UR4, UR13, UR17, UR14, UP0 ;  /* 0x000000110d0472a5 */ /* 0x000fd800080e040e */
.L_x_9:
[----:B------:R-:W-:Y:S01]  /*0c90*/  USHF.R.U64 UR43, UR4, UR18, UR5 ;  /* 0x00000012042b7299 */ /* 0x000fe20008001205 */
[----:B------:R-:W-:Y:S01]  /*0ca0*/  R2UR UR7, R6 ;  /* 0x00000000060772ca */ /* 0x000fe200000e0000 */
[----:B------:R-:W-:Y:S02]  /*0cb0*/  USHF.R.U32.HI UR4, URZ, UR18, UR5 ;  /* 0x000000123f047299 */ /* 0x000fe40008011605 */
[----:B------:R-:W-:Y:S01]  /*0cc0*/  UIADD3 UR5, UP0, URZ, -UR43, URZ ;  /* 0x8000002b3f057290 */ /* 0x000fe2000ff1e03f */
[----:B------:R-:W-:Y:S01]  /*0cd0*/  ULDC.64 UR14, c[0x0][0x620] ;  /* 0x00018800000e7ab9 */ /* 0x000fe20000000a00 */
[----:B------:R-:W-:Y:S02]  /*0ce0*/  UMOV UR6, UR19 ;  /* 0x0000001300067c82 */ /* 0x000fe40008000000 */
[----:B------:R-:W-:Y:S01]  /*0cf0*/  UIADD3.X UR4, URZ, ~UR4, URZ, UP0, !UPT ;  /* 0x800000043f047290 */ /* 0x000fe200087fe43f */
[----:B------:R-:W-:Y:S01]  /*0d00*/  ULDC UR9, c[0x0][0x618] ;  /* 0x0001860000097ab9 */ /* 0x000fe20000000800 */
[----:B------:R-:W-:-:S02]  /*0d10*/  UIMAD UR12, UR11, UR12, UR10 ;  /* 0x0000000c0b0c72a4 */ /* 0x000fc4000f8e020a */
[----:B------:R-:W-:Y:S02]  /*0d20*/  UIMAD UR4, UR4, UR14, URZ ;  /* 0x0000000e040472a4 */ /* 0x000fe4000f8e023f */
[----:B------:R-:W-:Y:S02]  /*0d30*/  UIMAD.WIDE.U32 UR6, UR5, UR14, UR6 ;  /* 0x0000000e050672a5 */ /* 0x000fe4000f8e0006 */
[----:B------:R-:W-:Y:S01]  /*0d40*/  UIMAD UR4, UR5, UR15, UR4 ;  /* 0x0000000f050472a4 */ /* 0x000fe2000f8e0204 */
[----:B------:R-:W-:Y:S01]  /*0d50*/  ULDC UR10, c[0x0][0x608] ;  /* 0x00018200000a7ab9 */ /* 0x000fe20000000800 */
[----:B------:R-:W-:Y:S02]  /*0d60*/  ULDC UR18, c[0x0][0x658] ;  /* 0x0001960000127ab9 */ /* 0x000fe40000000800 */
[----:B------:R-:W-:Y:S01]  /*0d70*/  UIADD3 UR7, UR7, UR4, URZ ;  /* 0x0000000407077290 */ /* 0x000fe2000fffe03f */
[----:B------:R-:W-:Y:S02]  /*0d80*/  UMOV UR11, 0xffffffff ;  /* 0xffffffff000b7882 */ /* 0x000fe40000000000 */
[----:B------:R-:W-:Y:S01]  /*0d90*/  ULDC.64 UR4, c[0x0][0x640] ;  /* 0x0001900000047ab9 */ /* 0x000fe20000000a00 */
[----:B------:R-:W-:Y:S01]  /*0da0*/  USHF.R.U64 UR16, UR6, UR9, UR7 ;  /* 0x0000000906107299 */ /* 0x000fe20008001207 */
[----:B------:R-:W-:Y:S01]  /*0db0*/  ISETP.NE.U32.AND P0, PT, RZ, UR4, PT ;  /* 0x00000004ff007c0c */ /* 0x000fe2000bf05070 */
[----:B------:R-:W-:-:S02]  /*0dc0*/  USHF.R.U32.HI UR7, URZ, UR9, UR7 ;  /* 0x000000093f077299 */ /* 0x000fc40008011607 */
[----:B------:R-:W-:Y:S01]  /*0dd0*/  USHF.L.U32 UR6, UR11, UR18, URZ ;  /* 0x000000120b067299 */ /* 0x000fe2000800063f */
[----:B------:R-:W-:Y:S01]  /*0de0*/  ISETP.NE.AND.EX P0, PT, RZ, UR5, PT, P0 ;  /* 0x00000005ff007c0c */ /* 0x000fe2000bf05300 */
[----:B------:R-:W-:Y:S02]  /*0df0*/  USHF.R.U64 UR22, UR16, UR10, UR7 ;  /* 0x0000000a10167299 */ /* 0x000fe40008001207 */
[----:B------:R-:W-:Y:S02]  /*0e00*/  USHF.R.U32.HI UR7, URZ, UR10, UR7 ;  /* 0x0000000a3f077299 */ /* 0x000fe40008011607 */
[----:B------:R-:W-:Y:S02]  /*0e10*/  UISETP.NE.AND UP1, UPT, UR45, URZ, UPT ;  /* 0x0000003f2d00728c */ /* 0x000fe4000bf25270 */
[----:B------:R-:W-:Y:S01]  /*0e20*/  USHF.R.U64 UR23, UR22, UR18, UR7 ;  /* 0x0000001216177299 */ /* 0x000fe20008001207 */
[----:B------:R-:W-:Y:S01]  /*0e30*/  ULDC UR17, c[0x0][0x600] ;  /* 0x0001800000117ab9 */ /* 0x000fe20000000800 */
[----:B------:R-:W-:-:S02]  /*0e40*/  ULOP3.LUT UR13, URZ, UR6, URZ, 0x33, !UPT ;  /* 0x000000063f0d7292 */ /* 0x000fc4000f8e333f */
[----:B------:R-:W-:Y:S02]  /*0e50*/  UIADD3 UR15, UR17, -0x1, URZ ;  /* 0xffffffff110f7890 */ /* 0x000fe4000fffe03f */
[----:B------:R-:W-:Y:S02]  /*0e60*/  USEL UR12, UR8, UR12, !UP1 ;  /* 0x0000000c080c7287 */ /* 0x000fe4000c800000 */
[----:B------:R-:W-:Y:S01]  /*0e70*/  USHF.R.U32.HI UR7, URZ, UR18, UR7 ;  /* 0x000000123f077299 */ /* 0x000fe20008011607 */
[----:B------:R-:W-:Y:S01]  /*0e80*/  ULDC UR19, c[0x0][0x648] ;  /* 0x0001920000137ab9 */ /* 0x000fe20000000800 */
[----:B------:R-:W-:Y:S01]  /*0e90*/  ULDC UR20, c[0x0][0x638] ;  /* 0x00018e0000147ab9 */ /* 0x000fe20000000800 */
[----:B------:R-:W-:Y:S01]  /*0ea0*/  UMOV UR21, 0x1 ;  /* 0x0000000100157882 */ /* 0x000fe20000000000 */
[----:B------:R-:W-:Y:S01]  /*0eb0*/  UMOV UR6, UR23 ;  /* 0x0000001700067c82 */ /* 0x000fe20008000000 */
[----:B------:R-:W-:Y:S07]  /*0ec0*/  @!P0 BRA `(.L_x_10) ;  /* 0x0000000000308947 */ /* 0x000fee0003800000 */
[----:B------:R-:W-:Y:S02]  /*0ed0*/  ULDC UR10, c[0x0][0x64c] ;  /* 0x00019300000a7ab9 */ /* 0x000fe40000000800 */
        /* <DEDUP_REMOVED lines=8> */
[----:B------:R-:W-:-:S07]  /*0f60*/  UIMAD.WIDE.U32.X UR4, UR14, UR5, UR10, UP0 ;  /* 0x000000050e0472a5 */ /* 0x000fce00080e040a */
[----:B------:R-:W-:Y:S01]  /*0f70*/  UMOV UR6, UR4 ;  /* 0x0000000400067c82 */ /* 0x000fe20008000000 */
[----:B------:R-:W-:-:S05]  /*0f80*/  UMOV UR7, UR5 ;  /* 0x0000000500077c82 */ /* 0x000fca0008000000 */
.L_x_10:
[----:B------:R-:W-:Y:S01]  /*0f90*/  USHF.R.U64 UR5, UR6, UR19, UR7 ;  /* 0x0000001306057299 */ /* 0x000fe20008001207 */
[----:B------:R-:W-:Y:S01]  /*0fa0*/  IMAD.MOV.U32 R0, RZ, RZ, 0x1 ;  /* 0x00000001ff007424 */ /* 0x000fe200078e00ff */
[----:B------:R-:W-:Y:S02]  /*0fb0*/  USHF.L.U32 UR4, UR21, UR18, URZ ;  /* 0x0000001215047299 */ /* 0x000fe4000800063f */
[----:B------:R-:W-:Y:S02]  /*0fc0*/  ULOP3.LUT UR13, UR22, UR13, URZ, 0xc0, !UPT ;  /* 0x0000000d160d7292 */ /* 0x000fe4000f8ec03f */
[----:B------:R-:W-:Y:S02]  /*0fd0*/  UIADD3 UR6, -UR5, URZ, URZ ;  /* 0x0000003f05067290 */ /* 0x000fe4000fffe13f */
[----:B------:R-:W-:Y:S02]  /*0fe0*/  UIMAD UR13, UR4, UR5, UR13 ;  /* 0x00000005040d72a4 */ /* 0x000fe4000f8e020d */
[----:B------:R-:W-:-:S02]  /*0ff0*/  ULOP3.LUT UR15, UR16, UR15, URZ, 0xc0, !UPT ;  /* 0x0000000f100f7292 */ /* 0x000fc4000f8ec03f */
[----:B------:R-:W-:Y:S01]  /*1000*/  UIMAD UR4, UR6, UR20, UR23 ;  /* 0x00000014060472a4 */ /* 0x000fe2000f8e0217 */
[----:B------:R-:W-:Y:S01]  /*1010*/  ULDC UR5, c[0x0][0x610] ;  /* 0x0001840000057ab9 */ /* 0x000fe20000000800 */
[----:B------:R-:W-:Y:S02]  /*1020*/  UISETP.NE.AND UP0, UPT, UR45, URZ, UPT ;  /* 0x0000003f2d00728c */ /* 0x000fe4000bf05270 */
[----:B------:R-:W-:Y:S02]  /*1030*/  UIMAD UR12, UR13, UR5, UR12 ;  /* 0x000000050d0c72a4 */ /* 0x000fe4000f8e020c */
[----:B------:R-:W-:-:S04]  /*1040*/  UIMAD UR4, UR4, UR17, UR15 ;  /* 0x00000011040472a4 */ /* 0x000fc8000f8e020f */
[----:B------:R-:W-:Y:S02]  /*1050*/  USEL UR42, UR4, UR12, !UP0 ;  /* 0x0000000c042a7287 */ /* 0x000fe4000c000000 */
[----:B------:R-:W-:-:S12]  /*1060*/  USEL UR41, UR12, UR4, !UP0 ;  /* 0x000000040c297287 */ /* 0x000fd8000c000000 */
.L_x_8:
[----:B------:R-:W-:-:S08]  /*1070*/  NOP ;  /* 0x0000000000007918 */ /* 0x000fd00000000000 */
[----:B------:R-:W1:Y:S02]  /*1080*/  USETMAXREG.TRY_ALLOC.CTAPOOL UP0, 0xf0 ;  /* 0x000000f0000079c8 */ /* 0x000e640008000600 */
[----:B-1----:R-:W-:-:S13]  /*1090*/  PLOP3.LUT P0, PT, PT, PT, UP0, 0x80, 0x0 ;  /* 0x000000000000781c */ /* 0x002fda0003f0f008 */
[----:B------:R-:W-:Y:S05]  /*10a0*/  @!P0 BRA `(.L_x_8) ;  /* 0xfffffffc00f08947 */ /* 0x000fea000383ffff */
[----:B------:R-:W-:Y:S01]  /*10b0*/  ULDC.64 UR4, c[0x0][0x598] ;  /* 0x0001660000047ab9 */ /* 0x000fe20000000a00 */
[----:B------:R-:W-:Y:S01]  /*10c0*/  ULDC.64 UR36, c[0x0][0x208] ;  /* 0x0000820000247ab9 */ /* 0x000fe20000000a00 */
[----:B------:R-:W-:-:S04]  /*10d0*/  ISETP.NE.U32.AND P0, PT, RZ, UR4, PT ;  /* 0x00000004ff007c0c */ /* 0x000fc8000bf05070 */
[----:B------:R-:W-:-:S13]  /*10e0*/  ISETP.NE.AND.EX P0, PT, RZ, UR5, PT, P0 ;  /* 0x00000005ff007c0c */ /* 0x000fda000bf05300 */
[----:B------:R-:W-:Y:S05]  /*10f0*/  @!P0 BRA `(.L_x_11) ;  /* 0x00000000001c8947 */ /* 0x000fea0003800000 */
[----:B------:R-:W1:Y:S02]  /*1100*/  LDC.64 R2, c[0x0][0x598] ;  /* 0x00016600ff027b82 */ /* 0x000e640000000a00 */
[----:B-1----:R-:W2:Y:S02]  /*1110*/  LDG.E.64 R2, desc[UR36][R2.64] ;  /* 0x0000002402027981 */ /* 0x002ea4000c1e1b00 */
[----:B--2---:R-:W-:-:S04]  /*1120*/  ISETP.NE.U32.AND P0, PT, R2, RZ, PT ;  /* 0x000000ff0200720c */ /* 0x004fc80003f05070 */
[----:B------:R-:W-:-:S13]  /*1130*/  ISETP.NE.AND.EX P0, PT, R3, RZ, PT, P0 ;  /* 0x000000ff0300720c */ /* 0x000fda0003f05300 */
[----:B------:R-:W-:Y:S05]  /*1140*/  @!P0 BRA `(.L_x_11) ;  /* 0x0000000000088947 */ /* 0x000fea0003800000 */
[----:B------:R1:W5:Y:S01]  /*1150*/  LD.E R2, desc[UR36][R2.64] ;  /* 0x0000002402027980 */ /* 0x000362000c101900 */
[----:B------:R-:W-:Y:S05]  /*1160*/  BRA `(.L_x_12) ;  /* 0x0000000000247947 */ /* 0x000fea0003800000 */
.L_x_11:
[----:B------:R-:W-:Y:S02]  /*1170*/  ULDC.64 UR4, c[0x0][0x588] ;  /* 0x0001620000047ab9 */ /* 0x000fe40000000a00 */
[----:B------:R-:W-:-:S04]  /*1180*/  ISETP.NE.U32.AND P0, PT, RZ, UR4, PT ;  /* 0x00000004ff007c0c */ /* 0x000fc8000bf05070 */
[----:B------:R-:W-:-:S13]  /*1190*/  ISETP.NE.AND.EX P0, PT, RZ, UR5, PT, P0 ;  /* 0x00000005ff007c0c */ /* 0x000fda000bf05300 */
[----:B------:R-:W-:Y:S05]  /*11a0*/  @!P0 BRA `(.L_x_13) ;  /* 0x00000000000c8947 */ /* 0x000fea0003800000 */
[----:B------:R-:W1:Y:S02]  /*11b0*/  LDC.64 R2, c[0x0][0x588] ;  /* 0x00016200ff027b82 */ /* 0x000e640000000a00 */
[----:B-1----:R2:W5:Y:S01]  /*11c0*/  LDG.E R2, desc[UR36][R2.64] ;  /* 0x0000002402027981 */ /* 0x002562000c1e1900 */
[----:B------:R-:W-:Y:S05]  /*11d0*/  BRA `(.L_x_12) ;  /* 0x0000000000087947 */ /* 0x000fea0003800000 */
.L_x_13:
[----:B------:R-:W-:Y:S02]  /*11e0*/  ULDC UR4, c[0x0][0x580] ;  /* 0x0001600000047ab9 */ /* 0x000fe40000000800 */
[----:B------:R-:W-:-:S07]  /*11f0*/  MOV R2, UR4 ;  /* 0x0000000400027c02 */ /* 0x000fce0008000f00 */
.L_x_12:
[----:B------:R-:W-:Y:S02]  /*1200*/  ULDC.64 UR4, c[0x0][0x5a0] ;  /* 0x0001680000047ab9 */ /* 0x000fe40000000a00 */
[----:B------:R-:W-:-:S04]  /*1210*/  ISETP.NE.U32.AND P0, PT, RZ, UR4, PT ;  /* 0x00000004ff007c0c */ /* 0x000fc8000bf05070 */
[----:B------:R-:W-:-:S13]  /*1220*/  ISETP.NE.AND.EX P0, PT, RZ, UR5, PT, P0 ;  /* 0x00000005ff007c0c */ /* 0x000fda000bf05300 */
[----:B------:R-:W-:Y:S05]  /*1230*/  @!P0 BRA `(.L_x_14) ;  /* 0x00000000001c8947 */ /* 0x000fea0003800000 */
[----:B------:R-:W3:Y:S02]  /*1240*/  LDC.64 R4, c[0x0][0x5a0] ;  /* 0x00016800ff047b82 */ /* 0x000ee40000000a00 */
[----:B---3--:R-:W3:Y:S02]  /*1250*/  LDG.E.64 R4, desc[UR36][R4.64] ;  /* 0x0000002404047981 */ /* 0x008ee4000c1e1b00 */
[----:B---3--:R-:W-:-:S04]  /*1260*/  ISETP.NE.U32.AND P0, PT, R4, RZ, PT ;  /* 0x000000ff0400720c */ /* 0x008fc80003f05070 */
[----:B------:R-:W-:-:S13]  /*1270*/  ISETP.NE.AND.EX P0, PT, R5, RZ, PT, P0 ;  /* 0x000000ff0500720c */ /* 0x000fda0003f05300 */
[----:B------:R-:W-:Y:S05]  /*1280*/  @!P0 BRA `(.L_x_14) ;  /* 0x0000000000088947 */ /* 0x000fea0003800000 */
[----:B------:R3:W5:Y:S01]  /*1290*/  LD.E R16, desc[UR36][R4.64] ;  /* 0x0000002404107980 */ /* 0x000762000c101900 */
[----:B------:R-:W-:Y:S05]  /*12a0*/  BRA `(.L_x_15) ;  /* 0x0000000000247947 */ /* 0x000fea0003800000 */
.L_x_14:
[----:B------:R-:W-:Y:S02]  /*12b0*/  ULDC.64 UR4, c[0x0][0x590] ;  /* 0x0001640000047ab9 */ /* 0x000fe40000000a00 */
[----:B------:R-:W-:-:S04]  /*12c0*/  ISETP.NE.U32.AND P0, PT, RZ, UR4, PT ;  /* 0x00000004ff007c0c */ /* 0x000fc8000bf05070 */
[----:B------:R-:W-:-:S13]  /*12d0*/  ISETP.NE.AND.EX P0, PT, RZ, UR5, PT, P0 ;  /* 0x00000005ff007c0c */ /* 0x000fda000bf05300 */
[----:B------:R-:W-:Y:S05]  /*12e0*/  @!P0 BRA `(.L_x_16) ;  /* 0x00000000000c8947 */ /* 0x000fea0003800000 */
[----:B------:R-:W3:Y:S02]  /*12f0*/  LDC.64 R4, c[0x0][0x590] ;  /* 0x00016400ff047b82 */ /* 0x000ee40000000a00 */
[----:B---3--:R4:W5:Y:S01]  /*1300*/  LDG.E R16, desc[UR36][R4.64] ;  /* 0x0000002404107981 */ /* 0x008962000c1e1900 */
[----:B------:R-:W-:Y:S05]  /*1310*/  BRA `(.L_x_15) ;  /* 0x0000000000087947 */ /* 0x000fea0003800000 */
.L_x_16:
[----:B------:R-:W-:Y:S02]  /*1320*/  ULDC UR4, c[0x0][0x584] ;  /* 0x0001610000047ab9 */ /* 0x000fe40000000800 */
[----:B------:R-:W-:-:S07]  /*1330*/  IMAD.U32 R16, RZ, RZ, UR4 ;  /* 0x00000004ff107e24 */ /* 0x000fce000f8e00ff */
.L_x_15:
[----:B------:R-:W-:-:S13]  /*1340*/  LOP3.LUT P0, RZ, R0, 0xff, RZ, 0xc0, !PT ;  /* 0x000000ff00ff7812 */ /* 0x000fda000780c0ff */
[----:B------:R-:W-:Y:S05]  /*1350*/  @!P0 EXIT ;  /* 0x000000000000894d */ /* 0x000fea0003800000 */
[----:B------:R-:W-:Y:S01]  /*1360*/  ULDC UR4, c[0x0][0x28c] ;  /* 0x0000a30000047ab9 */ /* 0x000fe20000000800 */
[----:B------:R-:W-:Y:S01]  /*1370*/  UMOV UR38, URZ ;  /* 0x0000003f00267c82 */ /* 0x000fe20008000000 */
[----:B------:R-:W-:Y:S01]  /*1380*/  UIADD3 UR4, UR4, 0x3f, URZ ;  /* 0x0000003f04047890 */ /* 0x000fe2000fffe03f */
[----:B------:R-:W-:-:S03]  /*1390*/  UMOV UR39, URZ ;  /* 0x0000003f00277c82 */ /* 0x000fc60008000000 */
[----:B------:R-:W-:-:S04]  /*13a0*/  USHF.R.S32.HI UR5, URZ, 0x1f, UR4 ;  /* 0x0000001f3f057899 */ /* 0x000fc80008011404 */
[----:B------:R-:W-:-:S04]  /*13b0*/  ULEA.HI UR5, UR5, UR4, URZ, 0x6 ;  /* 0x0000000405057291 */ /* 0x000fc8000f8f303f */
[----:B------:R-:W-:-:S12]  /*13c0*/  USHF.R.S32.HI UR44, URZ, 0x6, UR5 ;  /* 0x000000063f2c7899 */ /* 0x000fd80008011405 */
.L_x_546:
[----:B0-----:R-:W0:Y:S01]  /*13d0*/  S2R R0, SR_TID.X ;  /* 0x0000000000007919 */ /* 0x001e220000002100 */
[----:B-1----:R-:W1:Y:S01]  /*13e0*/  S2UR UR7, SR_CgaCtaId ;  /* 0x00000000000779c3 */ /* 0x002e620000008800 */
[----:B------:R-:W-:Y:S02]  /*13f0*/  UMOV UR6, 0x400 ;  /* 0x0000040000067882 */ /* 0x000fe40000000000 */
[----:B-1----:R-:W-:Y:S01]  /*1400*/  ULEA UR6, UR7, UR6, 0x18 ;  /* 0x0000000607067291 */ /* 0x002fe2000f8ec03f */
[----:B0-----:R-:W-:-:S04]  /*1410*/  LOP3.LUT R0, R0, 0x80, RZ, 0xc0, !PT ;  /* 0x0000008000007812 */ /* 0x001fc800078ec0ff */
[----:B------:R-:W-:-:S06]  /*1420*/  SHF.R.U32.HI R0, RZ, 0x7, R0 ;  /* 0x00000007ff007819 */ /* 0x000fcc0000011600 */
[----:B------:R-:W0:Y:S02]  /*1430*/  SHFL.IDX PT, R0, R0, RZ, 0x1f ;  /* 0x00001fff00007589 */ /* 0x000e2400000e0000 */
[----:B0-----:R-:W-:-:S13]  /*1440*/  R2UR UR4, R0 ;  /* 0x00000000000472ca */ /* 0x001fda00000e0000 */
[----:B------:R-:W-:-:S04]  /*1450*/  ULEA.HI UR5, UR4, UR4, URZ, 0x1 ;  /* 0x0000000404057291 */ /* 0x000fc8000f8f083f */
[----:B------:R-:W-:-:S04]  /*1460*/  ULOP3.LUT UR5, UR5, 0x7fffe, URZ, 0xc0, !UPT ;  /* 0x0007fffe05057892 */ /* 0x000fc8000f8ec03f */
[----:B------:R-:W-:-:S03]  /*1470*/  UIADD3 UR5, UR4, -UR5, URZ ;  /* 0x8000000504057290 */ /* 0x000fc6000fffe03f */
[----:B------:R-:W-:Y:S01]  /*1480*/  ULDC UR4, c[0x0][0x28c] ;  /* 0x0000a30000047ab9 */ /* 0x000fe20000000800 */
[----:B------:R-:W-:Y:S01]  /*1490*/  ULEA UR5, UR5, UR6, 0xd ;  /* 0x0000000605057291 */ /* 0x000fe2000f8e683f */
[----:B------:R-:W-:-:S03]  /*14a0*/  ISETP.LT.AND P0, PT, RZ, UR4, PT ;  /* 0x00000004ff007c0c */ /* 0x000fc6000bf01270 */
[----:B------:R-:W-:-:S04]  /*14b0*/  UIADD3 UR5, UR5, 0x100, URZ ;  /* 0x0000010005057890 */ /* 0x000fc8000fffe03f */
[----:B------:R-:W-:-:S04]  /*14c0*/  USHF.R.U32.HI UR5, URZ, 0x4, UR5 ;  /* 0x000000043f057899 */ /* 0x000fc80008011605 */
[----:B------:R-:W-:Y:S02]  /*14d0*/  ULOP3.LUT UR46, UR5, 0x3fff, URZ, 0xc0, !UPT ;  /* 0x00003fff052e7892 */ /* 0x000fe4000f8ec03f */
[----:B---3--:R-:W-:Y:S10]  /*14e0*/  @P0 BRA `(.L_x_17) ;  /* 0x0000000000400947 */ /* 0x008ff40003800000 */
[----:B------:R-:W-:Y:S01]  /*14f0*/  MOV R0, 0x0 ;  /* 0x0000000000007802 */ /* 0x000fe20000000f00 */
[----:B------:R-:W-:Y:S01]  /*1500*/  ULDC.64 UR4, c[0x4][0x68] ;  /* 0x01001a0000047ab9 */ /* 0x000fe20000000a00 */
[----:B------:R-:W-:Y:S01]  /*1510*/  ULDC.64 UR6, c[0x4][0x8] ;  /* 0x0100020000067ab9 */ /* 0x000fe20000000a00 */
[----:B---34-:R-:W-:Y:S01]  /*1520*/  IMAD.U32 R4, RZ, RZ, UR4 ;  /* 0x00000004ff047e24 */ /* 0x018fe2000f8e00ff */
[----:B------:R0:W1:Y:S01]  /*1530*/  LDC.64 R14, c[0x4][R0] ;  /* 0x01000000000e7b82 */ /* 0x0000620000000a00 */
[----:B------:R-:W-:Y:S01]  /*1540*/  IMAD.U32 R5, RZ, RZ, UR5 ;  /* 0x00000005ff057e24 */ /* 0x000fe2000f8e00ff */
[----:B------:R-:W-:Y:S01]  /*1550*/  ULDC.64 UR4, c[0x4][0x70] ;  /* 0x01001c0000047ab9 */ /* 0x000fe20000000a00 */
[----:B------:R-:W-:Y:S01]  /*1560*/  IMAD.U32 R10, RZ, RZ, UR6 ;  /* 0x00000006ff0a7e24 */ /* 0x000fe2000f8e00ff */
[----:B------:R-:W-:Y:S01]  /*1570*/  MOV R6, UR4 ;  /* 0x0000000400067c02 */ /* 0x000fe20008000f00 */
[----:B------:R-:W-:Y:S01]  /*1580*/  IMAD.U32 R7, RZ, RZ, UR5 ;  /* 0x00000005ff077e24 */ /* 0x000fe2000f8e00ff */
[----:B------:R-:W-:Y:S01]  /*1590*/  MOV R8, 0x1e1 ;  /* 0x000001e100087802 */ /* 0x000fe20000000f00 */
[----:B------:R-:W-:-:S02]  /*15a0*/  IMAD.U32 R11, RZ, RZ, UR7 ;  /* 0x00000007ff0b7e24 */ /* 0x000fc4000f8e00ff */
[----:B------:R-:W-:Y:S02]  /*15b0*/  IMAD.MOV.U32 R12, RZ, RZ, 0x1 ;  /* 0x00000001ff0c7424 */ /* 0x000fe400078e00ff */
[----:B0-----:R-:W-:-:S07]  /*15c0*/  IMAD.MOV.U32 R13, RZ, RZ, RZ ;  /* 0x000000ffff0d7224 */ /* 0x001fce00078e00ff */
[----:B------:R-:W-:-:S07]  /*15d0*/  LEPC R20, `(.L_x_17) ;  /* 0x000000001014794e */ /* 0x000fce0000000000 */
[----:B-12--5:R-:W-:Y:S05]  /*15e0*/  CALL.ABS.NOINC R14 ;  /* 0x000000000e007343 */ /* 0x026fea0003c00000 */
.L_x_17:
[----:B------:R-:W-:-:S06]  /*15f0*/  ULOP3.LUT UR4, UR40, 0x1, URZ, 0xfc, !UPT ;  /* 0x0000000128047892 */ /* 0x000fcc000f8efc3f */
[----:B------:R-:W-:-:S05]  /*1600*/  IMAD.U32 R0, RZ, RZ, UR4 ;  /* 0x00000004ff007e24 */ /* 0x000fca000f8e00ff */
[----:B------:R-:W-:-:S13]  /*1610*/  ISETP.NE.AND P0, PT, R0, 0x3, PT ;  /* 0x000000030000780c */ /* 0x000fda0003f05270 */
[----:B------:R-:W-:Y:S05]  /*1620*/  @!P0 BRA `(.L_x_18) ;  /* 0x0000000000048947 */ /* 0x000fea0003800000 */
[----:B------:R-:W-:Y:S01]  /*1630*/  BPT.TRAP 0x1 ;  /* 0x000000040000795c */ /* 0x000fe20000300000 */
.L_x_18:
[----:B------:R-:W0:Y:S01]  /*1640*/  S2UR UR5, SR_CgaCtaId ;  /* 0x00000000000579c3 */ /* 0x000e220000008800 */
[----:B------:R-:W-:Y:S01]  /*1650*/  UMOV UR4, 0x400 ;  /* 0x0000040000047882 */ /* 0x000fe20000000000 */
[----:B---34-:R-:W-:Y:S01]  /*1660*/  MOV R5, UR39 ;  /* 0x0000002700057c02 */ /* 0x018fe20008000f00 */
[----:B--2---:R-:W-:-:S05]  /*1670*/  IMAD.U32 R3, RZ, RZ, UR38 ;  /* 0x00000026ff037e24 */ /* 0x004fca000f8e00ff */
[----:B------:R-:W-:Y:S01]  /*1680*/  SHF.L.U32 R3, R3, 0x1f, RZ ;  /* 0x0000001f03037819 */ /* 0x000fe200000006ff */
[----:B0-----:R-:W-:-:S06]  /*1690*/  ULEA UR4, UR5, UR4, 0x18 ;  /* 0x0000000405047291 */ /* 0x001fcc000f8ec03f */
[----:B------:R-:W-:-:S04]  /*16a0*/  IMAD.U32 R0, RZ, RZ, UR4 ;  /* 0x00000004ff007e24 */ /* 0x000fc8000f8e00ff */
[----:B------:R-:W-:-:S04]  /*16b0*/  IMAD R4, R5, 0x8, R0 ;  /* 0x0000000805047824 */ /* 0x000fc800078e0200 */
[----:B------:R0:W1:Y:S01]  /*16c0*/  SYNCS.PHASECHK.TRANS64.TRYWAIT P1, [R4+URZ], R3 ;  /* 0x00000003040075a7 */ /* 0x000062000802017f */
[----:B------:R-:W-:Y:S05]  /*16d0*/  @!P0 BRA `(.L_x_19) ;  /* 0x0000000000048947 */ /* 0x000fea0003800000 */
[----:B------:R-:W-:Y:S01]  /*16e0*/  BPT.TRAP 0x1 ;  /* 0x000000040000795c */ /* 0x000fe20000300000 */
.L_x_19:
[----:B-1----:R-:W-:Y:S05]  /*16f0*/  @P1 BRA `(.L_x_20) ;  /* 0x0000000000081947 */ /* 0x002fea0003800000 */
[----:B------:R-:W1:Y:S02]  /*1700*/  SYNCS.PHASECHK.TRANS64.TRYWAIT P1, [R4+URZ], R3 ;  /* 0x00000003040075a7 */ /* 0x000e64000802017f */
[----:B-1----:R-:W-:Y:S05]  /*1710*/  @!P1 BRA `(.L_x_21) ;  /* 0x000001a400289947 */ /* 0x002fea0003800000 */
.L_x_20:
[----:B------:R-:W-:-:S04]  /*1720*/  UISETP.LT.AND UP0, UPT, UR44, 0x1, UPT ;  /* 0x000000012c00788c */ /* 0x000fc8000bf01270 */
[----:B------:R-:W-:-:S06]  /*1730*/  USEL UR4, UR44, 0x1, UP0 ;  /* 0x000000012c047887 */ /* 0x000fcc0008000000 */
[----:B01----:R-:W-:Y:S01]  /*1740*/  MOV R3, UR4 ;  /* 0x0000000400037c02 */ /* 0x003fe20008000f00 */
[----:B------:R-:W-:Y:S05]  /*1750*/  WARPSYNC.ALL ;  /* 0x0000000000007948 */ /* 0x000fea0003800000 */
[----:B------:R-:W-:-:S04]  /*1760*/  IADD3 R3, -R3, UR44, RZ ;  /* 0x0000002c03037c10 */ /* 0x000fc8000fffe1ff */
[----:B------:R-:W-:Y:S02]  /*1770*/  ISETP.GE.AND P1, PT, R3, 0x1, PT ;  /* 0x000000010300780c */ /* 0x000fe40003f26270 */
[----:B------:R-:W-:Y:S01]  /*1780*/  R2UR UR4, R0 ;  /* 0x00000000000472ca */ /* 0x000fe200000e0000 */
[----:B------:R-:W-:Y:S01]  /*1790*/  WARPGROUP.ARRIVE ;  /* 0x00000000000079c5 */ /* 0x000fe20000000000 */
[----:B------:R-:W-:Y:S01]  /*17a0*/  UMOV UR9, 0x40000040 ;  /* 0x4000004000097882 */ /* 0x000fe20000000000 */
[----:B------:R-:W-:Y:S01]  /*17b0*/  UMOV UR11, 0x40000040 ;  /* 0x40000040000b7882 */ /* 0x000fe20000000000 */
[----:B------:R-:W-:Y:S04]  /*17c0*/  STL [R1+0x2c8], R17 ;  /* 0x0002c81101007387 */ /* 0x000fe80000100800 */
[----:B-----5:R-:W-:Y:S04]  /*17d0*/  STL [R1+0x2c4], R16 ;  /* 0x0002c41001007387 */ /* 0x020fe80000100800 */
[----:B------:R0:W-:Y:S01]  /*17e0*/  STL [R1+0x2c0], R3 ;  /* 0x0002c00301007387 */ /* 0x0001e20000100800 */
[----:B------:R-:W-:-:S03]  /*17f0*/  UIADD3 UR4, UR4, 0x28100, URZ ;  /* 0x0002810004047890 */ /* 0x000fc6000fffe03f */
[----:B------:R1:W-:Y:S01]  /*1800*/  STL [R1+0x2bc], R2 ;  /* 0x0002bc0201007387 */ /* 0x0003e20000100800 */
[----:B------:R-:W-:-:S03]  /*1810*/  USHF.R.U32.HI UR4, URZ, 0x4, UR4 ;  /* 0x000000043f047899 */ /* 0x000fc60008011604 */
[----:B------:R2:W-:Y:S01]  /*1820*/  STL [R1+0x2cc], R0 ;  /* 0x0002cc0001007387 */ /* 0x0005e20000100800 */
[----:B------:R-:W-:Y:S02]  /*1830*/  ULOP3.LUT UR5, UR4, 0x3fff, URZ, 0xc0, !UPT ;  /* 0x00003fff04057892 */ /* 0x000fe4000f8ec03f */
[----:B------:R-:W-:Y:S02]  /*1840*/  ULOP3.LUT UR4, UR46, 0x10000, URZ, 0xfc, !UPT ;  /* 0x000100002e047892 */ /* 0x000fe4000f8efc3f */
[----:B------:R-:W-:Y:S02]  /*1850*/  ULOP3.LUT UR5, UR5, 0x10000, URZ, 0xfc, !UPT ;  /* 0x0001000005057892 */ /* 0x000fe4000f8efc3f */
[----:B------:R-:W-:Y:S02]  /*1860*/  ULEA UR6, UR39, UR4, 0xb ;  /* 0x0000000427067291 */ /* 0x000fe4000f8e583f */
[----:B------:R-:W-:-:S05]  /*1870*/  ULEA UR7, UR39, UR5, 0xb ;  /* 0x0000000527077291 */ /* 0x000fca000f8e583f */
[----:B------:R-:W-:Y:S02]  /*1880*/  UMOV UR8, UR6 ;  /* 0x0000000600087c82 */ /* 0x000fe40008000000 */
[----:B------:R-:W-:Y:S02]  /*1890*/  UMOV UR10, UR7 ;  /* 0x00000007000a7c82 */ /* 0x000fe40008000000 */
[----:B------:R-:W-:Y:S01]  /*18a0*/  HGMMA.64x256x16.F32 R24, gdesc[UR8], RZ, !UPT, gsb0 ;  /* 0x03e00000081879f0 */ /* 0x000fe2000c0008ff */
[----:B------:R-:W-:Y:S01]  /*18b0*/  UIADD3 UR8, UR6, 0x400, URZ ;  /* 0x0000040006087890 */ /* 0x000fe2000fffe03f */
[----:B------:R-:W-:Y:S01]  /*18c0*/  UMOV UR9, 0x40000040 ;  /* 0x4000004000097882 */ /* 0x000fe20000000000 */
[----:B------:R-:W-:Y:S02]  /*18d0*/  WARPGROUP.DEPBAR.LE gsb0, 0x0 ;  /* 0x00008000000079c5 */ /* 0x000fe40000010000 */
[----:B------:R-:W-:Y:S01]  /*18e0*/  STL.64 [R1], R24 ;  /* 0x0000001801007387 */ /* 0x000fe20000100a00 */
[----:B------:R-:W-:Y:S01]  /*18f0*/  IMAD.MOV.U32 R235, RZ, RZ, R46 ;  /* 0x000000ffffeb7224 */ /* 0x000fe200078e002e */
[----:B------:R-:W-:Y:S01]  /*1900*/  MOV R232, R49 ;  /* 0x0000003100e87202 */ /* 0x000fe20000000f00 */
[----:B------:R-:W-:Y:S01]  /*1910*/  IMAD.MOV.U32 R234, RZ, RZ, R47 ;  /* 0x000000ffffea7224 */ /* 0x000fe200078e002f */
[----:B------:R-:W-:Y:S01]  /*1920*/  STL.64 [R1+0x8], R26 ;  /* 0x0000081a01007387 */ /* 0x000fe20000100a00 */
        /* <DEDUP_REMOVED lines=65> */
[----:B0-----:R-:W-:Y:S01]  /*1d40*/  MOV R3, R149 ;  /* 0x0000009500037202 */ /* 0x001fe20000000f00 */
[----:B------:R-:W-:Y:S01]  /*1d50*/  IMAD.MOV.U32 R176, RZ, RZ, R92 ;  /* 0x000000ffffb07224 */ /* 0x000fe200078e005c */
[----:B------:R0:W-:Y:S01]  /*1d60*/  STL.64 [R1+0x50], R44 ;  /* 0x0000502c01007387 */ /* 0x0001e20000100a00 */
[----:B------:R-:W-:-:S02]  /*1d70*/  IMAD.MOV.U32 R178, RZ, RZ, R94 ;  /* 0x000000ffffb27224 */ /* 0x000fc400078e005e */
[----:B------:R-:W-:Y:S01]  /*1d80*/  IMAD.MOV.U32 R179, RZ, RZ, R95 ;  /* 0x000000ffffb37224 */ /* 0x000fe200078e005f */
[----:B------:R-:W-:Y:S01]  /*1d90*/  STL [R1+0x580], R152 ;  /* 0x0005809801007387 */ /* 0x000fe20000100800 */
[----:B------:R-:W-:Y:S02]  /*1da0*/  IMAD.MOV.U32 R180, RZ, RZ, R96 ;  /* 0x000000ffffb47224 */ /* 0x000fe400078e0060 */
[----:B------:R-:W-:Y:S02]  /*1db0*/  IMAD.MOV.U32 R182, RZ, RZ, R98 ;  /* 0x000000ffffb67224 */ /* 0x000fe400078e0062 */
[----:B------:R-:W-:Y:S02]  /*1dc0*/  IMAD.MOV.U32 R183, RZ, RZ, R99 ;  /* 0x000000ffffb77224 */ /* 0x000fe400078e0063 */
[----:B------:R-:W-:Y:S02]  /*1dd0*/  IMAD.MOV.U32 R184, RZ, RZ, R100 ;  /* 0x000000ffffb87224 */ /* 0x000fe400078e0064 */
[----:B------:R-:W-:-:S02]  /*1de0*/  IMAD.MOV.U32 R186, RZ, RZ, R102 ;  /* 0x000000ffffba7224 */ /* 0x000fc400078e0066 */
[----:B------:R-:W-:Y:S02]  /*1df0*/  IMAD.MOV.U32 R187, RZ, RZ, R103 ;  /* 0x000000ffffbb7224 */ /* 0x000fe400078e0067 */
        /* <DEDUP_REMOVED lines=34> */
[----:B-1----:R-:W-:-:S02]  /*2020*/  IMAD.MOV.U32 R2, RZ, RZ, R150 ;  /* 0x000000ffff027224 */ /* 0x002fc400078e0096 */
[----:B--2---:R-:W-:Y:S02]  /*2030*/  IMAD.MOV.U32 R0, RZ, RZ, R151 ;  /* 0x000000ffff007224 */ /* 0x004fe400078e0097 */
[----:B0-----:R-:W-:-:S06]  /*2040*/  WARPGROUP.ARRIVE ;  /* 0x00000000000079c5 */ /* 0x001fcc0000000000 */
[----:B------:R-:W-:Y:S03]  /*2050*/  HGMMA.64x256x16.F32 R24, gdesc[UR8], RZ, !UPT, gsb0 ;  /* 0x03e00000081879f0 */ /* 0x000fe6000c0008ff */
[----:B------:R-:W-:Y:S02]  /*2060*/  WARPGROUP.DEPBAR.LE gsb0, 0x0 ;  /* 0x00008000000079c5 */ /* 0x000fe40000010000 */
[----:B------:R-:W-:Y:S04]  /*2070*/  STL.64 [R1+0x578], R150 ;  /* 0x0005789601007387 */ /* 0x000fe80000100a00 */
        /* <DEDUP_REMOVED lines=20> */
[----:B------:R0:W-:Y:S04]  /*21c0*/  STL.64 [R1+0x4d0], R108 ;  /* 0x0004d06c01007387 */ /* 0x0001e80000100a00 */
[----:B0-----:R-:W2:Y:S04]  /*21d0*/  LDL.LU R108, [R1] ;  /* 0x00000000016c7983 */ /* 0x001ea80000300800 */
[----:B------:R-:W2:Y:S04]  /*21e0*/  LDL.LU R109, [R1+0x4] ;  /* 0x00000400016d7983 */ /* 0x000ea80000300800 */
        /* <DEDUP_REMOVED lines=19> */
[----:B------:R-:W2:Y:S01]  /*2320*/  LDL.LU R129, [R1+0x54] ;  /* 0x0000540001817983 */ /* 0x000ea20000300800 */
        /* <DEDUP_REMOVED lines=21> */
[----:B------:R-:W-:Y:S01]  /*2480*/  UIADD3 UR8, UR6, 0x2, URZ ;  /* 0x0000000206087890 */ /* 0x000fe2000fffe03f */
[----:B------:R-:W-:Y:S01]  /*2490*/  IMAD.MOV.U32 R145, RZ, RZ, R220 ;  /* 0x000000ffff917224 */ /* 0x000fe200078e00dc */
[----:B------:R-:W-:Y:S01]  /*24a0*/  UIADD3 UR10, UR7, 0x2, URZ ;  /* 0x00000002070a7890 */ /* 0x000fe2000fffe03f */
[----:B------:R-:W-:Y:S01]  /*24b0*/  IMAD.MOV.U32 R146, RZ, RZ, R219 ;  /* 0x000000ffff927224 */ /* 0x000fe200078e00db */
[----:B------:R-:W-:Y:S01]  /*24c0*/  MOV R219, R17 ;  /* 0x0000001100db7202 */ /* 0x000fe20000000f00 */
[----:B------:R-:W-:Y:S01]  /*24d0*/  IMAD.MOV.U32 R148, RZ, RZ, R217 ;  /* 0x000000ffff947224 */ /* 0x000fe200078e00d9 */
[----:B------:R-:W-:Y:S01]  /*24e0*/  UMOV UR9, 0x40000040 ;  /* 0x4000004000097882 */ /* 0x000fe20000000000 */
[----:B------:R-:W-:Y:S01]  /*24f0*/  IMAD.MOV.U32 R149, RZ, RZ, R216 ;  /* 0x000000ffff957224 */ /* 0x000fe200078e00d8 */
[----:B------:R-:W-:Y:S01]  /*2500*/  UMOV UR11, 0x40000040 ;  /* 0x40000040000b7882 */ /* 0x000fe20000000000 */
[----:B------:R-:W-:Y:S01]  /*2510*/  IMAD.MOV.U32 R150, RZ, RZ, R215 ;  /* 0x000000ffff967224 */ /* 0x000fe200078e00d7 */
[----:B------:R-:W-:Y:S01]  /*2520*/  MOV R215, R21 ;  /* 0x0000001500d77202 */ /* 0x000fe20000000f00 */
        /* <DEDUP_REMOVED lines=17> */
[----:B------:R-:W-:-:S06]  /*2640*/  IMAD.MOV.U32 R234, RZ, RZ, R2 ;  /* 0x000000ffffea7224 */ /* 0x000fcc00078e0002 */
[----:B--2---:R-:W-:-:S06]  /*2650*/  WARPGROUP.ARRIVE ;  /* 0x00000000000079c5 */ /* 0x004fcc0000000000 */
[----:B------:R-:W-:Y:S03]  /*2660*/  HGMMA.64x256x16.F32 R108, gdesc[UR8], R108, gsb0 ;  /* 0x03e00000086c79f0 */ /* 0x000fe6000800086c */
[----:B------:R-:W-:Y:S02]  /*2670*/  WARPGROUP.DEPBAR.LE gsb0, 0x0 ;  /* 0x00008000000079c5 */ /* 0x000fe40000010000 */
[----:B------:R-:W-:Y:S04]  /*2680*/  STL.64 [R1], R108 ;  /* 0x0000006c01007387 */ /* 0x000fe80000100a00 */
        /* <DEDUP_REMOVED lines=63> */
[----:B0-----:R-:W2:Y:S04]  /*2a80*/  LDL.LU R152, [R1+0x580] ;  /* 0x0005800001987983 */ /* 0x001ea80000300800 */
[----:B------:R-:W3:Y:S04]  /*2a90*/  LDL.LU.64 R150, [R1+0x578] ;  /* 0x0005780001967983 */ /* 0x000ee80000300a00 */
        /* <DEDUP_REMOVED lines=20> */
[----:B------:R-:W3:Y:S01]  /*2be0*/  LDL.LU.64 R108, [R1+0x4d0] ;  /* 0x0004d000016c7983 */ /* 0x000ee20000300a00 */
[----:B------:R-:W-:Y:S01]  /*2bf0*/  UIADD3 UR8, UR6, 0x402, URZ ;  /* 0x0000040206087890 */ /* 0x000fe2000fffe03f */
[----:B------:R-:W-:Y:S01]  /*2c00*/  UMOV UR9, 0x40000040 ;  /* 0x4000004000097882 */ /* 0x000fe20000000000 */
[----:B---3--:R-:W-:-:S07]  /*2c10*/  WARPGROUP.ARRIVE ;  /* 0x00000000000079c5 */ /* 0x008fce0000000000 */
[----:B------:R-:W-:Y:S03]  /*2c20*/  HGMMA.64x256x16.F32 R24, gdesc[UR8], R24, gsb0 ;  /* 0x03e00000081879f0 */ /* 0x000fe60008000818 */
        /* <DEDUP_REMOVED lines=65> */
[----:B0-----:R-:W3:Y:S04]  /*3040*/  LDL.LU.64 R24, [R1] ;  /* 0x0000000001187983 */ /* 0x001ee80000300a00 */
        /* <DEDUP_REMOVED lines=63> */
[----:B------:R-:W-:-:S02]  /*3440*/  UIADD3 UR8, UR6, 0x4, URZ ;  /* 0x0000000406087890 */ /* 0x000fc4000fffe03f */
[----:B------:R-:W-:Y:S01]  /*3450*/  UIADD3 UR10, UR7, 0x4, URZ ;  /* 0x00000004070a7890 */ /* 0x000fe2000fffe03f */
[----:B------:R-:W-:Y:S01]  /*3460*/  UMOV UR9, 0x40000040 ;  /* 0x4000004000097882 */ /* 0x000fe20000000000 */
[----:B------:R-:W-:Y:S01]  /*3470*/  UMOV UR11, 0x40000040 ;  /* 0x40000040000b7882 */ /* 0x000fe20000000000 */
[----:B---3--:R-:W-:-:S06]  /*3480*/  WARPGROUP.ARRIVE ;  /* 0x00000000000079c5 */ /* 0x008fcc0000000000 */
[----:B------:R-:W-:Y:S03]  /*3490*/  HGMMA.64x256x16.F32 R24, gdesc[UR8], R24, gsb0 ;  /* 0x03e00000081879f0 */ /* 0x000fe60008000818 */
        /* <DEDUP_REMOVED lines=41> */
[----:B------:R0:W-:Y:S01]  /*3730*/  STL.64 [R1+0x50], R44 ;  /* 0x0000502c01007387 */ /* 0x0001e20000100a00 */
[----:B------:R-:W-:Y:S01]  /*3740*/  IMAD.MOV.U32 R208, RZ, RZ, R124 ;  /* 0x000000ffffd07224 */ /* 0x000fe200078e007c */
[----:B------:R-:W-:Y:S01]  /*3750*/  MOV R193, R109 ;  /* 0x0000006d00c17202 */ /* 0x000fe20000000f00 */
[----:B------:R-:W-:Y:S01]  /*3760*/  IMAD.MOV.U32 R206, RZ, RZ, R122 ;  /* 0x000000ffffce7224 */ /* 0x000fe200078e007a */
[----:B------:R-:W3:Y:S01]  /*3770*/  LDL.LU.64 R150, [R1+0x4c8] ;  /* 0x0004c80001967983 */ /* 0x000ee20000300a00 */
        /* <DEDUP_REMOVED lines=60> */
[----:B------:R-:W-:-:S02]  /*3b40*/  IMAD.MOV.U32 R167, RZ, RZ, R83 ;  /* 0x000000ffffa77224 */ /* 0x000fc400078e0053 */
[----:B------:R-:W-:Y:S01]  /*3b50*/  IMAD.MOV.U32 R164, RZ, RZ, R80 ;  /* 0x000000ffffa47224 */ /* 0x000fe200078e0050 */
[----:B------:R-:W3:Y:S01]  /*3b60*/  LDL.LU.64 R118, [R1+0x448] ;  /* 0x0004480001767983 */ /* 0x000ee20000300a00 */
[----:B------:R-:W-:Y:S02]  /*3b70*/  IMAD.MOV.U32 R162, RZ, RZ, R78 ;  /* 0x000000ffffa27224 */ /* 0x000fe400078e004e */
[----:B------:R-:W-:Y:S01]  /*3b80*/  IMAD.MOV.U32 R163, RZ, RZ, R79 ;  /* 0x000000ffffa37224 */ /* 0x000fe200078e004f */
[----:B------:R-:W3:Y:S01]  /*3b90*/  LDL.LU.64 R116, [R1+0x440] ;  /* 0x0004400001747983 */ /* 0x000ee20000300a00 */
[----:B------:R-:W-:Y:S02]  /*3ba0*/  IMAD.MOV.U32 R160, RZ, RZ, R76 ;  /* 0x000000ffffa07224 */ /* 0x000fe400078e004c */
        /* <DEDUP_REMOVED lines=58> */
[----:B0-----:R-:W3:Y:S04]  /*3f50*/  LDL.LU.64 R44, [R1+0x320] ;  /* 0x00032000012c7983 */ /* 0x001ee80000300a00 */
        /* <DEDUP_REMOVED lines=11> */
[----:B------:R-:W-:-:S02]  /*4010*/  UMOV UR9, 0x40000040 ;  /* 0x4000004000097882 */ /* 0x000fc40000000000 */
[----:B--2---:R-:W-:Y:S01]  /*4020*/  STL [R1+0x2b8], R152 ;  /* 0x0002b89801007387 */ /* 0x004fe20000100800 */
[----:B---3--:R-:W-:-:S06]  /*4030*/  WARPGROUP.ARRIVE ;  /* 0x00000000000079c5 */ /* 0x008fcc0000000000 */
        /* <DEDUP_REMOVED lines=61> */
[----:B------:R-:W-:-:S02]  /*4410*/  IMAD.MOV.U32 R145, RZ, RZ, R225 ;  /* 0x000000ffff917224 */ /* 0x000fc400078e00e1 */
[----:B------:R-:W-:Y:S01]  /*4420*/  IMAD.MOV.U32 R146, RZ, RZ, R224 ;  /* 0x000000ffff927224 */ /* 0x000fe200078e00e0 */
[----:B------:R-:W-:Y:S01]  /*4430*/  MOV R224, R15 ;  /* 0x0000000f00e07202 */ /* 0x000fe20000000f00 */
[----:B------:R-:W-:Y:S02]  /*4440*/  IMAD.MOV.U32 R148, RZ, RZ, R222 ;  /* 0x000000ffff947224 */ /* 0x000fe400078e00de */
[----:B------:R-:W-:Y:S02]  /*4450*/  IMAD.MOV.U32 R149, RZ, RZ, R221 ;  /* 0x000000ffff957224 */ /* 0x000fe400078e00dd */
[----:B------:R-:W-:Y:S01]  /*4460*/  IMAD.MOV.U32 R150, RZ, RZ, R220 ;  /* 0x000000ffff967224 */ /* 0x000fe200078e00dc */
[----:B------:R-:W-:Y:S01]  /*4470*/  MOV R220, R21 ;  /* 0x0000001500dc7202 */ /* 0x000fe20000000f00 */
[----:B------:R-:W-:Y:S02]  /*4480*/  IMAD.MOV.U32 R152, RZ, RZ, R218 ;  /* 0x000000ffff987224 */ /* 0x000fe400078e00da */
[----:B------:R-:W-:-:S02]  /*4490*/  IMAD.MOV.U32 R130, RZ, RZ, R0 ;  /* 0x000000ffff827224 */ /* 0x000fc400078e0000 */
[----:B------:R-:W-:Y:S01]  /*44a0*/  IMAD.MOV.U32 R132, RZ, RZ, R16 ;  /* 0x000000ffff847224 */ /* 0x000fe200078e0010 */
[----:B------:R-:W-:Y:S01]  /*44b0*/  UIADD3 UR8, UR6, 0x6, URZ ;  /* 0x0000000606087890 */ /* 0x000fe2000fffe03f */
[----:B------:R-:W-:Y:S01]  /*44c0*/  IMAD.MOV.U32 R133, RZ, RZ, R3 ;  /* 0x000000ffff857224 */ /* 0x000fe200078e0003 */
[----:B------:R-:W-:Y:S01]  /*44d0*/  UIADD3 UR10, UR7, 0x6, URZ ;  /* 0x00000006070a7890 */ /* 0x000fe2000fffe03f */
[----:B------:R-:W-:Y:S01]  /*44e0*/  IMAD.MOV.U32 R134, RZ, RZ, R2 ;  /* 0x000000ffff867224 */ /* 0x000fe200078e0002 */
[----:B------:R-:W-:Y:S01]  /*44f0*/  UMOV UR9, 0x40000040 ;  /* 0x4000004000097882 */ /* 0x000fe20000000000 */
[----:B------:R-:W-:Y:S01]  /*4500*/  IMAD.MOV.U32 R218, RZ, RZ, R23 ;  /* 0x000000ffffda7224 */ /* 0x000fe200078e0017 */
[----:B------:R-:W-:Y:S01]  /*4510*/  UMOV UR11, 0x40000040 ;  /* 0x40000040000b7882 */ /* 0x000fe20000000000 */
[----:B------:R-:W-:Y:S01]  /*4520*/  IMAD.MOV.U32 R219, RZ, RZ, R22 ;  /* 0x000000ffffdb7224 */ /* 0x000fe200078e0016 */
[----:B------:R0:W5:Y:S01]  /*4530*/  LDL.LU R0, [R1+0x2cc] ;  /* 0x0002cc0001007983 */ /* 0x0001620000300800 */
[----:B------:R-:W-:-:S02]  /*4540*/  IMAD.MOV.U32 R221, RZ, RZ, R20 ;  /* 0x000000ffffdd7224 */ /* 0x000fc400078e0014 */
[----:B------:R-:W-:Y:S01]  /*4550*/  IMAD.MOV.U32 R222, RZ, RZ, R19 ;  /* 0x000000ffffde7224 */ /* 0x000fe200078e0013 */
[----:B------:R0:W5:Y:S01]  /*4560*/  LDL.LU R17, [R1+0x2c8] ;  /* 0x0002c80001117983 */ /* 0x0001620000300800 */
[----:B------:R-:W-:Y:S02]  /*4570*/  IMAD.MOV.U32 R223, RZ, RZ, R18 ;  /* 0x000000ffffdf7224 */ /* 0x000fe400078e0012 */
[----:B------:R-:W-:Y:S01]  /*4580*/  IMAD.MOV.U32 R225, RZ, RZ, R14 ;  /* 0x000000ffffe17224 */ /* 0x000fe200078e000e */
[----:B------:R0:W5:Y:S01]  /*4590*/  LDL.LU R16, [R1+0x2c4] ;  /* 0x0002c40001107983 */ /* 0x0001620000300800 */
[----:B------:R-:W-:Y:S02]  /*45a0*/  IMAD.MOV.U32 R226, RZ, RZ, R13 ;  /* 0x000000ffffe27224 */ /* 0x000fe400078e000d */
[----:B------:R-:W-:Y:S01]  /*45b0*/  IMAD.MOV.U32 R227, RZ, RZ, R12 ;  /* 0x000000ffffe37224 */ /* 0x000fe200078e000c */
[----:B------:R0:W5:Y:S01]  /*45c0*/  LDL.LU R3, [R1+0x2c0] ;  /* 0x0002c00001037983 */ /* 0x0001620000300800 */
[----:B------:R-:W-:-:S02]  /*45d0*/  IMAD.MOV.U32 R229, RZ, RZ, R10 ;  /* 0x000000ffffe57224 */ /* 0x000fc400078e000a */
[----:B------:R-:W-:Y:S01]  /*45e0*/  IMAD.MOV.U32 R230, RZ, RZ, R9 ;  /* 0x000000ffffe67224 */ /* 0x000fe200078e0009 */
[----:B------:R0:W5:Y:S01]  /*45f0*/  LDL.LU R2, [R1+0x2bc] ;  /* 0x0002bc0001027983 */ /* 0x0001620000300800 */
        /* <DEDUP_REMOVED lines=71> */
[----:B-1----:R0:W5:Y:S04]  /*4a70*/  LDL.LU R152, [R1+0x2b8] ;  /* 0x0002b80001987983 */ /* 0x0021680000300800 */
[----:B------:R-:W2:Y:S04]  /*4a80*/  LDL.LU.64 R150, [R1+0x2b0] ;  /* 0x0002b00001967983 */ /* 0x000ea80000300a00 */
        /* <DEDUP_REMOVED lines=20> */
[----:B------:R-:W2:Y:S01]  /*4bd0*/  LDL.LU.64 R108, [R1+0x208] ;  /* 0x00020800016c7983 */ /* 0x000ea20000300a00 */
[----:B------:R-:W-:Y:S01]  /*4be0*/  UIADD3 UR8, UR6, 0x406, URZ ;  /* 0x0000040606087890 */ /* 0x000fe2000fffe03f */
[----:B------:R-:W-:Y:S01]  /*4bf0*/  UMOV UR9, 0x40000040 ;  /* 0x4000004000097882 */ /* 0x000fe20000000000 */
[----:B--2---:R-:W-:-:S07]  /*4c00*/  WARPGROUP.ARRIVE ;  /* 0x00000000000079c5 */ /* 0x004fce0000000000 */
[----:B------:R-:W-:Y:S03]  /*4c10*/  HGMMA.64x256x16.F32 R24, gdesc[UR8], R24, gsb0 ;  /* 0x03e00000081879f0 */ /* 0x000fe60008000818 */
[----:B------:R-:W-:Y:S02]  /*4c20*/  WARPGROUP.DEPBAR.LE gsb0, 0x0 ;  /* 0x00008000000079c5 */ /* 0x000fe40000010000 */
[----:B0-----:R-:W-:Y:S05]  /*4c30*/  @!P1 BRA `(.L_x_22) ;  /* 0x0000004000d09947 */ /* 0x001fea0003800000 */
[----:B------:R-:W-:Y:S01]  /*4c40*/  UIADD3 UR7, UR39, 0x1, URZ ;  /* 0x0000000127077890 */ /* 0x000fe2000fffe03f */
[----:B-----5:R-:W-:Y:S01]  /*4c50*/  R2UR UR6, R3 ;  /* 0x00000000030672ca */ /* 0x020fe200000e0000 */
[----:B------:R-:W-:Y:S02]  /*4c60*/  UMOV UR12, UR39 ;  /* 0x00000027000c7c82 */ /* 0x000fe40008000000 */
[----:B------:R-:W-:-:S04]  /*4c70*/  UISETP.NE.AND UP0, UPT, UR7, 0x5, UPT ;  /* 0x000000050700788c */ /* 0x000fc8000bf05270 */
[----:B------:R-:W-:Y:S02]  /*4c80*/  USEL UR8, URZ, 0x1, UP0 ;  /* 0x000000013f087887 */ /* 0x000fe40008000000 */
[----:B------:R-:W-:Y:S02]  /*4c90*/  USEL UR7, UR7, URZ, UP0 ;  /* 0x0000003f07077287 */ /* 0x000fe40008000000 */
[----:B------:R-:W-:-:S06]  /*4ca0*/  ULOP3.LUT UR8, UR38, UR8, URZ, 0x3c, !UPT ;  /* 0x0000000826087292 */ /* 0x000fcc000f8e3c3f */
[----:B------:R-:W-:-:S07]  /*4cb0*/  MOV R3, UR8 ;  /* 0x0000000800037c02 */ /* 0x000fce0008000f00 */
.L_x_29:
[----:B------:R-:W-:Y:S05]  /*4cc0*/  @!P0 BRA `(.L_x_23) ;  /* 0x0000000000048947 */ /* 0x000fea0003800000 */
[----:B------:R-:W-:Y:S01]  /*4cd0*/  BPT.TRAP 0x1 ;  /* 0x000000040000795c */ /* 0x000fe20000300000 */
.L_x_23:
[----:B------:R-:W0:Y:S01]  /*4ce0*/  S2UR UR9, SR_CgaCtaId ;  /* 0x00000000000979c3 */ /* 0x000e220000008800 */
[----:B------:R-:W-:Y:S01]  /*4cf0*/  UMOV UR8, 0x400 ;  /* 0x0000040000087882 */ /* 0x000fe20000000000 */
[----:B------:R-:W-:Y:S01]  /*4d00*/  IMAD.U32 R4, RZ, RZ, UR7 ;  /* 0x00000007ff047e24 */ /* 0x000fe2000f8e00ff */
[----:B------:R-:W-:Y:S01]  /*4d10*/  SHF.L.U32 R5, R3, 0x1f, RZ ;  /* 0x0000001f03057819 */ /* 0x000fe200000006ff */
[----:B0-----:R-:W-:-:S06]  /*4d20*/  ULEA UR8, UR9, UR8, 0x18 ;  /* 0x0000000809087291 */ /* 0x001fcc000f8ec03f */
[----:B------:R-:W-:-:S04]  /*4d30*/  IMAD.U32 R0, RZ, RZ, UR8 ;  /* 0x00000008ff007e24 */ /* 0x000fc8000f8e00ff */
[----:B------:R-:W-:-:S04]  /*4d40*/  IMAD R4, R4, 0x8, R0 ;  /* 0x0000000804047824 */ /* 0x000fc800078e0200 */
[----:B------:R0:W1:Y:S01]  /*4d50*/  SYNCS.PHASECHK.TRANS64.TRYWAIT P1, [R4+URZ], R5 ;  /* 0x00000005040075a7 */ /* 0x000062000802017f */
[----:B------:R-:W-:Y:S05]  /*4d60*/  @!P0 BRA `(.L_x_24) ;  /* 0x0000000000048947 */ /* 0x000fea0003800000 */
[----:B------:R-:W-:Y:S01]  /*4d70*/  BPT.TRAP 0x1 ;  /* 0x000000040000795c */ /* 0x000fe20000300000 */
.L_x_24:
[----:B-1----:R-:W-:Y:S05]  /*4d80*/  @P1 BRA `(.L_x_25) ;  /* 0x0000000000081947 */ /* 0x002fea0003800000 */
[----:B------:R-:W1:Y:S02]  /*4d90*/  SYNCS.PHASECHK.TRANS64.TRYWAIT P1, [R4+URZ], R5 ;  /* 0x00000005040075a7 */ /* 0x000e64000802017f */
[----:B-1----:R-:W-:Y:S05]  /*4da0*/  @!P1 BRA `(.L_x_26) ;  /* 0x0000016c00989947 */ /* 0x002fea0003800000 */
.L_x_25:
        /* <DEDUP_REMOVED lines=64> */
[----:B--2---:R-:W2:Y:S04]  /*51b0*/  LDL.LU.64 R24, [R1] ;  /* 0x0000000001187983 */ /* 0x004ea80000300a00 */
        /* <DEDUP_REMOVED lines=63> */
[----:B------:R-:W-:-:S02]  /*55b0*/  ULEA UR13, UR7, UR4, 0xb ;  /* 0x00000004070d7291 */ /* 0x000fc4000f8e583f */
[----:B------:R-:W-:Y:S01]  /*55c0*/  ULEA UR14, UR7, UR5, 0xb ;  /* 0x00000005070e7291 */ /* 0x000fe2000f8e583f */
[----:B------:R-:W-:Y:S01]  /*55d0*/  STL [R1+0x2cc], R17 ;  /* 0x0002cc1101007387 */ /* 0x000fe20000100800 */
[----:B------:R-:W-:Y:S01]  /*55e0*/  UMOV UR9, 0x40000040 ;  /* 0x4000004000097882 */ /* 0x000fe20000000000 */
[----:B------:R-:W-:Y:S02]  /*55f0*/  UMOV UR11, 0x40000040 ;  /* 0x40000040000b7882 */ /* 0x000fe40000000000 */
[----:B------:R-:W-:Y:S01]  /*5600*/  UMOV UR8, UR13 ;  /* 0x0000000d00087c82 */ /* 0x000fe20008000000 */
[----:B------:R-:W-:Y:S01]  /*5610*/  STL [R1+0x2c8], R16 ;  /* 0x0002c81001007387 */ /* 0x000fe20000100800 */
[----:B------:R-:W-:-:S03]  /*5620*/  UMOV UR10, UR14 ;  /* 0x0000000e000a7c82 */ /* 0x000fc60008000000 */
[----:B------:R-:W-:Y:S04]  /*5630*/  STL [R1+0x2c4], R3 ;  /* 0x0002c40301007387 */ /* 0x000fe80000100800 */
[----:B------:R3:W-:Y:S04]  /*5640*/  STL [R1+0x2c0], R2 ;  /* 0x0002c00201007387 */ /* 0x0007e80000100800 */
[----:B------:R4:W-:Y:S01]  /*5650*/  STL [R1+0x2bc], R0 ;  /* 0x0002bc0001007387 */ /* 0x0009e20000100800 */
[----:B--2---:R-:W-:-:S06]  /*5660*/  WARPGROUP.ARRIVE ;  /* 0x00000000000079c5 */ /* 0x004fcc0000000000 */
[----:B------:R-:W-:Y:S03]  /*5670*/  HGMMA.64x256x16.F32 R24, gdesc[UR8], R24, gsb0 ;  /* 0x03e00000081879f0 */ /* 0x000fe60008000818 */
[----:B------:R-:W-:Y:S02]  /*5680*/  WARPGROUP.DEPBAR.LE gsb0, 0x0 ;  /* 0x00008000000079c5 */ /* 0x000fe40000010000 */
[----:B------:R-:W-:Y:S01]  /*5690*/  STL.64 [R1], R24 ;  /* 0x0000001801007387 */ /* 0x000fe20000100a00 */
[----:B---3--:R-:W-:Y:S01]  /*56a0*/  MOV R2, R150 ;  /* 0x0000009600027202 */ /* 0x008fe20000000f00 */
[----:B----4-:R-:W-:Y:S01]  /*56b0*/  IMAD.MOV.U32 R0, RZ, RZ, R151 ;  /* 0x000000ffff007224 */ /* 0x010fe200078e0097 */
[----:B------:R-:W-:Y:S01]  /*56c0*/  MOV R6, R146 ;  /* 0x0000009200067202 */ /* 0x000fe20000000f00 */
[----:B------:R-:W-:Y:S01]  /*56d0*/  STL.64 [R1+0x8], R26 ;  /* 0x0000081a01007387 */ /* 0x000fe20000100a00 */
[----:B01----:R-:W-:Y:S01]  /*56e0*/  IMAD.MOV.U32 R4, RZ, RZ, R148 ;  /* 0x000000ffff047224 */ /* 0x003fe200078e0094 */
        /* <DEDUP_REMOVED lines=38> */
[----:B------:R-:W2:Y:S01]  /*5950*/  LDL.LU.64 R150, [R1+0x780] ;  /* 0x0007800001967983 */ /* 0x000ea20000300a00 */
        /* <DEDUP_REMOVED lines=60> */
[----:B------:R-:W-:-:S02]  /*5d20*/  IMAD.MOV.U32 R167, RZ, RZ, R83 ;  /* 0x000000ffffa77224 */ /* 0x000fc400078e0053 */
[----:B------:R-:W-:Y:S01]  /*5d30*/  IMAD.MOV.U32 R164, RZ, RZ, R80 ;  /* 0x000000ffffa47224 */ /* 0x000fe200078e0050 */
[----:B------:R-:W2:Y:S01]  /*5d40*/  LDL.LU.64 R118, [R1+0x700] ;  /* 0x0007000001767983 */ /* 0x000ea20000300a00 */
[----:B------:R-:W-:Y:S02]  /*5d50*/  IMAD.MOV.U32 R165, RZ, RZ, R81 ;  /* 0x000000ffffa57224 */ /* 0x000fe400078e0051 */
[----:B------:R-:W-:Y:S01]  /*5d60*/  IMAD.MOV.U32 R163, RZ, RZ, R79 ;  /* 0x000000ffffa37224 */ /* 0x000fe200078e004f */
[----:B------:R-:W2:Y:S01]  /*5d70*/  LDL.LU.64 R116, [R1+0x6f8] ;  /* 0x0006f80001747983 */ /* 0x000ea20000300a00 */
[----:B------:R-:W-:Y:S02]  /*5d80*/  IMAD.MOV.U32 R160, RZ, RZ, R76 ;  /* 0x000000ffffa07224 */ /* 0x000fe400078e004c */
        /* <DEDUP_REMOVED lines=58> */
[----:B0-----:R-:W2:Y:S04]  /*6130*/  LDL.LU.64 R44, [R1+0x5d8] ;  /* 0x0005d800012c7983 */ /* 0x001ea80000300a00 */
        /* <DEDUP_REMOVED lines=11> */
[----:B------:R-:W-:-:S02]  /*61f0*/  UMOV UR9, 0x40000040 ;  /* 0x4000004000097882 */ /* 0x000fc40000000000 */
[----:B------:R-:W-:Y:S01]  /*6200*/  STL [R1+0x580], R152 ;  /* 0x0005809801007387 */ /* 0x000fe20000100800 */
[----:B--2---:R-:W-:-:S06]  /*6210*/  WARPGROUP.ARRIVE ;  /* 0x00000000000079c5 */ /* 0x004fcc0000000000 */
        /* <DEDUP_REMOVED lines=65> */
[----:B------:R-:W-:Y:S02]  /*6630*/  IMAD.MOV.U32 R143, RZ, RZ, R222 ;  /* 0x000000ffff8f7224 */ /* 0x000fe400078e00de */
[----:B------:R-:W-:Y:S01]  /*6640*/  IMAD.MOV.U32 R145, RZ, RZ, R220 ;  /* 0x000000ffff917224 */ /* 0x000fe200078e00dc */
[----:B------:R-:W-:Y:S01]  /*6650*/  MOV R220, R16 ;  /* 0x0000001000dc7202 */ /* 0x000fe20000000f00 */
[----:B------:R-:W-:Y:S02]  /*6660*/  IMAD.MOV.U32 R146, RZ, RZ, R219 ;  /* 0x000000ffff927224 */ /* 0x000fe400078e00db */
[----:B------:R-:W-:Y:S02]  /*6670*/  IMAD.MOV.U32 R147, RZ, RZ, R218 ;  /* 0x000000ffff937224 */ /* 0x000fe400078e00da */
        /* <DEDUP_REMOVED lines=21> */
[----:B------:R-:W-:Y:S01]  /*67d0*/  IMAD.MOV.U32 R235, RZ, RZ, R0 ;  /* 0x000000ffffeb7224 */ /* 0x000fe200078e0000 */
[----:B------:R-:W-:Y:S02]  /*67e0*/  UIADD3 UR8, UR13, 0x2, URZ ;  /* 0x000000020d087890 */ /* 0x000fe4000fffe03f */
[----:B------:R-:W-:Y:S01]  /*67f0*/  UIADD3 UR10, UR14, 0x2, URZ ;  /* 0x000000020e0a7890 */ /* 0x000fe2000fffe03f */
[----:B------:R-:W-:Y:S01]  /*6800*/  UMOV UR9, 0x40000040 ;  /* 0x4000004000097882 */ /* 0x000fe20000000000 */
[----:B------:R-:W-:Y:S01]  /*6810*/  UMOV UR11, 0x40000040 ;  /* 0x40000040000b7882 */ /* 0x000fe20000000000 */
        /* <DEDUP_REMOVED lines=236> */
[----:B------:R-:W-:Y:S01]  /*76e0*/  STL.64 [R1+0x30], R36 ;  /* 0x0000302401007387 */ /* 0x000fe20000100a00 */
[----:B------:R-:W-:-:S03]  /*76f0*/  IMAD.MOV.U32 R5, RZ, RZ, R150 ;  /* 0x000000ffff057224 */ /* 0x000fc600078e0096 */
[----:B------:R-:W-:Y:S01]  /*7700*/  STL.64 [R1+0x38], R38 ;  /* 0x0000382601007387 */ /* 0x000fe20000100a00 */
[----:B------:R-:W-:-:S03]  /*7710*/  IMAD.MOV.U32 R4, RZ, RZ, R151 ;  /* 0x000000ffff047224 */ /* 0x000fc600078e0097 */
[----:B------:R-:W-:Y:S01]  /*7720*/  STL.64 [R1+0x40], R40 ;  /* 0x0000402801007387 */ /* 0x000fe20000100a00 */
[----:B------:R-:W-:Y:S01]  /*7730*/  IMAD.MOV.U32 R7, RZ, RZ, R148 ;  /* 0x000000ffff077224 */ /* 0x000fe200078e0094 */
[----:B------:R-:W-:Y:S02]  /*7740*/  MOV R6, R149 ;  /* 0x0000009500067202 */ /* 0x000fe40000000f00 */
[----:B------:R-:W-:Y:S01]  /*7750*/  STL.64 [R1+0x48], R42 ;  /* 0x0000482a01007387 */ /* 0x000fe20000100a00 */
[----:B------:R-:W-:Y:S01]  /*7760*/  MOV R9, R146 ;  /* 0x0000009200097202 */ /* 0x000fe20000000f00 */
[----:B------:R-:W-:Y:S02]  /*7770*/  IMAD.MOV.U32 R8, RZ, RZ, R147 ;  /* 0x000000ffff087224 */ /* 0x000fe400078e0093 */
[----:B------:R0:W-:Y:S01]  /*7780*/  STL.64 [R1+0x50], R44 ;  /* 0x0000502c01007387 */ /* 0x0001e20000100a00 */
[----:B------:R-:W-:-:S03]  /*7790*/  IMAD.MOV.U32 R11, RZ, RZ, R144 ;  /* 0x000000ffff0b7224 */ /* 0x000fc600078e0090 */
[----:B------:R-:W3:Y:S01]  /*77a0*/  LDL.LU.64 R150, [R1+0x4c8] ;  /* 0x0004c80001967983 */ /* 0x000ee20000300a00 */
[----:B------:R-:W-:Y:S01]  /*77b0*/  IMAD.MOV.U32 R10, RZ, RZ, R145 ;  /* 0x000000ffff0a7224 */ /* 0x000fe200078e0091 */
[----:B------:R-:W-:Y:S02]  /*77c0*/  MOV R12, R143 ;  /* 0x0000008f000c7202 */ /* 0x000fe40000000f00 */
[----:B------:R-:W3:Y:S01]  /*77d0*/  LDL.LU.64 R148, [R1+0x4c0] ;  /* 0x0004c00001947983 */ /* 0x000ee20000300a00 */
[----:B------:R-:W-:Y:S01]  /*77e0*/  IMAD.MOV.U32 R13, RZ, RZ, R142 ;  /* 0x000000ffff0d7224 */ /* 0x000fe200078e008e */
[----:B------:R-:W-:Y:S02]  /*77f0*/  MOV R15, R140 ;  /* 0x0000008c000f7202 */ /* 0x000fe40000000f00 */
[----:B------:R-:W3:Y:S01]  /*7800*/  LDL.LU.64 R146, [R1+0x4b8] ;  /* 0x0004b80001927983 */ /* 0x000ee20000300a00 */
[----:B------:R-:W-:-:S03]  /*7810*/  IMAD.MOV.U32 R14, RZ, RZ, R141 ;  /* 0x000000ffff0e7224 */ /* 0x000fc600078e008d */
[----:B------:R-:W3:Y:S01]  /*7820*/  LDL.LU.64 R144, [R1+0x4b0] ;  /* 0x0004b00001907983 */ /* 0x000ee20000300a00 */
[----:B------:R-:W-:Y:S01]  /*7830*/  IMAD.MOV.U32 R19, RZ, RZ, R138 ;  /* 0x000000ffff137224 */ /* 0x000fe200078e008a */
[----:B------:R-:W-:Y:S01]  /*7840*/  MOV R20, R137 ;  /* 0x0000008900147202 */ /* 0x000fe20000000f00 */
[----:B------:R-:W-:Y:S01]  /*7850*/  IMAD.MOV.U32 R18, RZ, RZ, R139 ;  /* 0x000000ffff127224 */ /* 0x000fe200078e008b */
        /* <DEDUP_REMOVED lines=136> */
[----:B------:R-:W-:-:S03]  /*80e0*/  IMAD.MOV.U32 R16, RZ, RZ, R47 ;  /* 0x000000ffff107224 */ /* 0x000fc600078e002f */
        /* <DEDUP_REMOVED lines=113> */
[----:B------:R0:W5:Y:S05]  /*8800*/  LDL.LU R0, [R1+0x2bc] ;  /* 0x0002bc0001007983 */ /* 0x00016a0000300800 */
        /* <DEDUP_REMOVED lines=96> */
[----:B------:R-:W-:Y:S01]  /*8e10*/  BPT.TRAP 0x1 ;  /* 0x000000040000795c */ /* 0x000fe20000300000 */
.L_x_27:
[----:B-----5:R-:W-:Y:S01]  /*8e20*/  ISETP.NE.AND P1, PT, R17, RZ, PT ;  /* 0x000000ff1100720c */ /* 0x020fe20003f25270 */
[----:B------:R-:W-:Y:S01]  /*8e30*/  IMAD.U32 R4, RZ, RZ, UR12 ;  /* 0x0000000cff047e24 */ /* 0x000fe2000f8e00ff */
[----:B------:R-:W-:-:S11]  /*8e40*/  UISETP.GT.U32.AND UP0, UPT, UR40, 0x1, UPT ;  /* 0x000000012800788c */ /* 0x000fd6000bf04070 */
[----:B------:R-:W-:-:S05]  /*8e50*/  @P1 LEA R4, R4, R0, 0x3 ;  /* 0x0000000004041211 */ /* 0x000fca00078e18ff */
[----:B------:R-:W-:-:S05]  /*8e60*/  @P1 VIADD R4, R4, 0x28 ;  /* 0x0000002804041836 */ /* 0x000fca0000000000 */
[----:B------:R-:W-:-:S04]  /*8e70*/  @P1 PRMT R4, R152, 0x654, R4 ;  /* 0x0000065498041816 */ /* 0x000fc80000000004 */
[----:B------:R0:W-:Y:S01]  /*8e80*/  @P1 SYNCS.ARRIVE.TRANS64.RED.A1T0 RZ, [R4+URZ], RZ ;  /* 0x000000ff04ff19a7 */ /* 0x0001e2000810043f */
[----:B------:R-:W-:-:S13]  /*8e90*/  PLOP3.LUT P1, PT, PT, PT, UP0, 0x80, 0x0 ;  /* 0x000000000000781c */ /* 0x000fda0003f2f008 */
[----:B0-----:R-:W-:Y:S05]  /*8ea0*/  @P1 BRA `(.L_x_28) ;  /* 0x0000000000041947 */ /* 0x001fea0003800000 */
[----:B------:R-:W-:Y:S01]  /*8eb0*/  BPT.TRAP 0x1 ;  /* 0x000000040000795c */ /* 0x000fe20000300000 */
.L_x_28:
[----:B------:R-:W-:Y:S02]  /*8ec0*/  UISETP.GT.AND UP2, UPT, UR6, 0x1, UPT ;  /* 0x000000010600788c */ /* 0x000fe4000bf44270 */
[----:B------:R-:W-:Y:S02]  /*8ed0*/  UIADD3 UR7, UR7, 0x1, URZ ;  /* 0x0000000107077890 */ /* 0x000fe4000fffe03f */
[----:B------:R-:W-:Y:S02]  /*8ee0*/  UIADD3 UR12, UR12, 0x1, URZ ;  /* 0x000000010c0c7890 */ /* 0x000fe4000fffe03f */
[----:B------:R-:W-:Y:S01]  /*8ef0*/  PLOP3.LUT P1, PT, PT, PT, UP2, 0x80, 0x0 ;  /* 0x000000000000781c */ /* 0x000fe20003f2f028 */
[----:B------:R-:W-:Y:S02]  /*8f00*/  UISETP.NE.AND UP0, UPT, UR7, 0x5, UPT ;  /* 0x000000050700788c */ /* 0x000fe4000bf05270 */
[----:B------:R-:W-:Y:S02]  /*8f10*/  UISETP.NE.AND UP1, UPT, UR12, 0x5, UPT ;  /* 0x000000050c00788c */ /* 0x000fe4000bf25270 */
[----:B------:R-:W-:-:S02]  /*8f20*/  USEL UR8, URZ, 0x1, UP0 ;  /* 0x000000013f087887 */ /* 0x000fc40008000000 */
[----:B------:R-:W-:Y:S02]  /*8f30*/  UIADD3 UR6, UR6, -0x1, URZ ;  /* 0xffffffff06067890 */ /* 0x000fe4000fffe03f */
[----:B------:R-:W-:Y:S02]  /*8f40*/  USEL UR7, UR7, URZ, UP0 ;  /* 0x0000003f07077287 */ /* 0x000fe40008000000 */
[----:B------:R-:W-:Y:S01]  /*8f50*/  USEL UR12, UR12, URZ, UP1 ;  /* 0x0000003f0c0c7287 */ /* 0x000fe20008800000 */
[----:B------:R-:W-:Y:S01]  /*8f60*/  LOP3.LUT R3, R3, UR8, RZ, 0x3c, !PT ;  /* 0x0000000803037c12 */ /* 0x000fe2000f8e3cff */
[----:B------:R-:W-:Y:S10]  /*8f70*/  @P1 BRA `(.L_x_29) ;  /* 0xffffffbc00501947 */ /* 0x000ff4000383ffff */
.L_x_22:
[----:B-----5:R-:W0:Y:S02]  /*8f80*/  LDC R3, c[0x0][0x28c] ;  /* 0x0000a300ff037b82 */ /* 0x020e240000000800 */
[----:B0-----:R-:W-:-:S13]  /*8f90*/  ISETP.GE.AND P1, PT, R3, 0x1, PT ;  /* 0x000000010300780c */ /* 0x001fda0003f26270 */
[----:B------:R-:W-:Y:S05]  /*8fa0*/  @!P1 BRA `(.L_x_30) ;  /* 0x0000000000549947 */ /* 0x000fea0003800000 */
[----:B------:R-:W-:Y:S05]  /*8fb0*/  @!P0 BRA `(.L_x_31) ;  /* 0x0000000000048947 */ /* 0x000fea0003800000 */
[----:B------:R-:W-:Y:S01]  /*8fc0*/  BPT.TRAP 0x1 ;  /* 0x000000040000795c */ /* 0x000fe20000300000 */
.L_x_31:
[----:B------:R-:W-:Y:S01]  /*8fd0*/  ISETP.NE.AND P0, PT, R17, RZ, PT ;  /* 0x000000ff1100720c */ /* 0x000fe20003f05270 */
[----:B------:R-:W-:-:S12]  /*8fe0*/  BSSY B0, `(.L_x_32) ;  /* 0x000000d000007945 */ /* 0x000fd80003800000 */
[----:B------:R-:W-:Y:S05]  /*8ff0*/  @!P0 BRA `(.L_x_33) ;  /* 0x00000000002c8947 */ /* 0x000fea0003800000 */
[----:B------:R-:W-:-:S04]  /*9000*/  UISETP.LT.AND UP0, UPT, UR44, 0x1, UPT ;  /* 0x000000012c00788c */ /* 0x000fc8000bf01270 */
[----:B------:R-:W-:-:S04]  /*9010*/  USEL UR6, UR44, 0x1, UP0 ;  /* 0x000000012c067887 */ /* 0x000fc80008000000 */
[----:B------:R-:W-:-:S04]  /*9020*/  UIADD3 UR6, UR39, UR44, -UR6 ;  /* 0x0000002c27067290 */ /* 0x000fc8000fffe806 */
[----:B------:R-:W-:-:S04]  /*9030*/  UIMAD.WIDE.U32 UR4, UR6, -0x33333333, URZ ;  /* 0xcccccccd060478a5 */ /* 0x000fc8000f8e003f */
[----:B------:R-:W-:-:S04]  /*9040*/  USHF.R.U32.HI UR4, URZ, 0x2, UR5 ;  /* 0x000000023f047899 */ /* 0x000fc80008011605 */
[----:B------:R-:W-:-:S06]  /*9050*/  UIMAD UR6, UR4, -0x5, UR6 ;  /* 0xfffffffb040678a4 */ /* 0x000fcc000f8e0206 */
[----:B------:R-:W-:-:S05]  /*9060*/  IMAD.U32 R3, RZ, RZ, UR6 ;  /* 0x00000006ff037e24 */ /* 0x000fca000f8e00ff */
[----:B------:R-:W-:-:S05]  /*9070*/  LEA R0, R3, R0, 0x3 ;  /* 0x0000000003007211 */ /* 0x000fca00078e18ff */
[----:B------:R-:W-:-:S05]  /*9080*/  VIADD R0, R0, 0x28 ;  /* 0x0000002800007836 */ /* 0x000fca0000000000 */
[----:B------:R-:W-:-:S04]  /*9090*/  PRMT R0, R152, 0x654, R0 ;  /* 0x0000065498007816 */ /* 0x000fc80000000000 */
[----:B------:R0:W-:Y:S03]  /*90a0*/  SYNCS.ARRIVE.TRANS64.RED.A1T0 RZ, [R0+URZ], RZ ;  /* 0x000000ff00ff79a7 */ /* 0x0001e6000810043f */
.L_x_33:
[----:B------:R-:W-:Y:S05]  /*90b0*/  BSYNC B0 ;  /* 0x0000000000007941 */ /* 0x000fea0003800000 */
.L_x_32:
[----:B------:R-:W-:-:S06]  /*90c0*/  UISETP.GT.U32.AND UP0, UPT, UR40, 0x1, UPT ;  /* 0x000000012800788c */ /* 0x000fcc000bf04070 */
[----:B------:R-:W-:-:S13]  /*90d0*/  PLOP3.LUT P0, PT, PT, PT, UP0, 0x80, 0x0 ;  /* 0x000000000000781c */ /* 0x000fda0003f0f008 */
[----:B------:R-:W-:Y:S05]  /*90e0*/  @P0 BRA `(.L_x_30) ;  /* 0x0000000000040947 */ /* 0x000fea0003800000 */
[----:B------:R-:W-:Y:S01]  /*90f0*/  BPT.TRAP 0x1 ;  /* 0x000000040000795c */ /* 0x000fe20000300000 */
.L_x_30:
[----:B------:R-:W1:Y:S01]  /*9100*/  S2R R8, SR_TID.X ;  /* 0x0000000000087919 */ /* 0x000e620000002100 */
[----:B------:R-:W-:Y:S01]  /*9110*/  IMAD.MOV.U32 R19, RZ, RZ, 0x6540 ;  /* 0x00006540ff137424 */ /* 0x000fe200078e00ff */
[----:B------:R-:W-:Y:S02]  /*9120*/  UIMAD.WIDE UR6, UR41, 0x100, URZ ;  /* 0x00000100290678a5 */ /* 0x000fe4000f8e023f */
[----:B------:R-:W-:Y:S01]  /*9130*/  USHF.R.S32.HI UR10, URZ, 0x1f, UR43 ;  /* 0x0000001f3f0a7899 */ /* 0x000fe2000801142b */
[----:B------:R-:W-:Y:S01]  /*9140*/  ULDC.64 UR8, c[0x0][0x5d0] ;  /* 0x0001740000087ab9 */ /* 0x000fe20000000a00 */
[----:B------:R-:W-:Y:S02]  /*9150*/  USHF.L.U32 UR41, UR41, 0x8, URZ ;  /* 0x0000000829297899 */ /* 0x000fe4000800063f */
[----:B------:R-:W-:Y:S02]  /*9160*/  UIMAD UR4, UR10, UR8, URZ ;  /* 0x000000080a0472a4 */ /* 0x000fe4000f8e023f */
[----:B------:R-:W-:-:S02]  /*9170*/  UIADD3 UR39, UR44, UR39, URZ ;  /* 0x000000272c277290 */ /* 0x000fc4000fffe03f */
[----:B------:R-:W-:Y:S02]  /*9180*/  UIMAD UR4, UR43, UR9, UR4 ;  /* 0x000000092b0472a4 */ /* 0x000fe4000f8e0204 */
[----:B------:R-:W-:Y:S02]  /*9190*/  UISETP.GT.U32.AND UP1, UPT, UR39, 0x4, UPT ;  /* 0x000000042700788c */ /* 0x000fe4000bf24070 */
[----:B------:R-:W-:Y:S02]  /*91a0*/  UISETP.GE.U32.AND UP2, UPT, UR44, 0x5, UPT ;  /* 0x000000052c00788c */ /* 0x000fe4000bf46070 */
[----:B------:R-:W-:Y:S01]  /*91b0*/  UISETP.LT.U32.AND UP1, UPT, UR44, 0x5, UP1 ;  /* 0x000000052c00788c */ /* 0x000fe20008f21070 */
[--C-:B-1----:R-:W-:Y:S02]  /*91c0*/  SHF.R.U32.HI R4, RZ, 0x7, R8.reuse ;  /* 0x00000007ff047819 */ /* 0x102fe40000011608 */
[----:B------:R-:W-:Y:S02]  /*91d0*/  SHF.R.U32.HI R5, RZ, 0x2, R8 ;  /* 0x00000002ff057819 */ /* 0x000fe40000011608 */
[----:B------:R-:W-:-:S02]  /*91e0*/  LOP3.LUT R4, R4, 0x1, RZ, 0xc0, !PT ;  /* 0x0000000104047812 */ /* 0x000fc400078ec0ff */
[C---:B------:R-:W-:Y:S02]  /*91f0*/  SHF.L.U32 R18, R8.reuse, 0x1, RZ ;  /* 0x0000000108127819 */ /* 0x040fe400000006ff */
[----:B------:R-:W-:Y:S01]  /*9200*/  LOP3.LUT R6, R8, 0x60, RZ, 0xc0, !PT ;  /* 0x0000006008067812 */ /* 0x000fe200078ec0ff */
[----:B------:R-:W-:Y:S01]  /*9210*/  IMAD.SHL.U32 R3, R4, 0x40, RZ ;  /* 0x0000004004037824 */ /* 0x000fe200078e00ff */
[----:B------:R-:W-:Y:S02]  /*9220*/  LOP3.LUT R5, R5, 0x7, RZ, 0xc0, !PT ;  /* 0x0000000705057812 */ /* 0x000fe400078ec0ff */
[----:B------:R-:W-:Y:S02]  /*9230*/  LOP3.LUT R18, R18, 0x6, RZ, 0xc0, !PT ;  /* 0x0000000612127812 */ /* 0x000fe400078ec0ff */
[----:B------:R-:W-:Y:S02]  /*9240*/  SHF.R.U32.HI R6, RZ, 0x1, R6 ;  /* 0x00000001ff067819 */ /* 0x000fe40000011606 */
[----:B------:R-:W-:-:S02]  /*9250*/  LOP3.LUT R3, R3, 0x40, R5, 0xe2, !PT ;  /* 0x0000004003037812 */ /* 0x000fc400078ee205 */
[----:B------:R-:W-:Y:S01]  /*9260*/  PRMT R18, R18, R19, UR42 ;  /* 0x0000002a12127e16 */ /* 0x000fe20008000013 */
[----:B------:R-:W-:Y:S01]  /*9270*/  USHF.L.U32 UR42, UR42, 0x8, URZ ;  /* 0x000000082a2a7899 */ /* 0x000fe2000800063f */
[----:B0-----:R-:W-:Y:S01]  /*9280*/  IADD3 R0, RZ, -R6, -R5 ;  /* 0x80000006ff007210 */ /* 0x001fe20007ffe805 */
[----:B------:R-:W-:Y:S01]  /*9290*/  IMAD.MOV.U32 R5, RZ, RZ, -0x2 ;  /* 0xfffffffeff057424 */ /* 0x000fe200078e00ff */
[----:B------:R-:W-:Y:S01]  /*92a0*/  LOP3.LUT R3, R3, UR6, R6, 0xfe, !PT ;  /* 0x0000000603037c12 */ /* 0x000fe2000f8efe06 */
[----:B------:R-:W-:Y:S01]  /*92b0*/  IMAD.U32 R6, RZ, RZ, UR8 ;  /* 0x00000008ff067e24 */ /* 0x000fe2000f8e00ff */
[----:B------:R-:W-:Y:S01]  /*92c0*/  SHF.R.S32.HI R19, RZ, 0x1f, R18 ;  /* 0x0000001fff137819 */ /* 0x000fe20000011412 */
[----:B------:R-:W-:Y:S01]  /*92d0*/  ULDC UR8, c[0x0][0x284] ;  /* 0x0000a10000087ab9 */ /* 0x000fe20000000800 */
[----:B------:R-:W-:Y:S02]  /*92e0*/  IMAD R0, R4, -0x40, R0 ;  /* 0xffffffc004007824 */ /* 0x000fe400078e0200 */
[----:B------:R-:W-:-:S02]  /*92f0*/  IMAD.U32 R153, RZ, RZ, UR8 ;  /* 0x00000008ff997e24 */ /* 0x000fc4000f8e00ff */
[----:B------:R-:W-:-:S03]  /*9300*/  IMAD.WIDE.U32 R6, R6, UR43, R18 ;  /* 0x0000002b06067c25 */ /* 0x000fc6000f8e0012 */
[----:B------:R-:W-:Y:S02]  /*9310*/  IADD3 R153, R153, -UR41, R0 ;  /* 0x8000002999997c10 */ /* 0x000fe4000fffe000 */
[----:B------:R-:W-:Y:S01]  /*9320*/  IADD3 R7, R7, UR4, RZ ;  /* 0x0000000407077c10 */ /* 0x000fe2000fffe0ff */
[----:B------:R-:W-:Y:S01]  /*9330*/  ULDC UR4, c[0x0][0x288] ;  /* 0x0000a20000047ab9 */ /* 0x000fe20000000800 */
[----:B------:R-:W-:Y:S01]  /*9340*/  LOP3.LUT R0, R8, 0x3, RZ, 0xc0, !PT ;  /* 0x0000000308007812 */ /* 0x000fe200078ec0ff */
[----:B------:R-:W-:-:S04]  /*9350*/  UISETP.GE.AND UP0, UPT, UR42, UR4, UPT ;  /* 0x000000042a00728c */ /* 0x000fc8000bf06270 */
[----:B------:R-:W-:Y:S01]  /*9360*/  UISETP.GE.OR UP0, UPT, UR41, UR8, UP0 ;  /* 0x000000082900728c */ /* 0x000fe20008706670 */
[----:B------:R-:W-:Y:S01]  /*9370*/  IMAD R0, R0, R5, UR4 ;  /* 0x0000000400007e24 */ /* 0x000fe2000f8e0205 */
[----:B------:R-:W-:Y:S02]  /*9380*/  UIMAD.WIDE.U32 UR4, UR39, -0x33333333, URZ ;  /* 0xcccccccd270478a5 */ /* 0x000fe4000f8e003f */
[----:B------:R-:W-:Y:S02]  /*9390*/  USEL UR8, URZ, 0x1, !UP1 ;  /* 0x000000013f087887 */ /* 0x000fe4000c800000 */
[----:B------:R-:W-:Y:S01]  /*93a0*/  PLOP3.LUT P0, PT, PT, PT, UP0, 0x80, 0x0 ;  /* 0x000000000000781c */ /* 0x000fe20003f0f008 */
[----:B------:R-:W-:Y:S01]  /*93b0*/  USHF.R.U32.HI UR4, URZ, 0x2, UR5 ;  /* 0x000000023f047899 */ /* 0x000fe20008011605 */
[----:B------:R-:W-:Y:S01]  /*93c0*/  IADD3 R0, R0, -UR42, RZ ;  /* 0x8000002a00007c10 */ /* 0x000fe2000fffe0ff */
[----:B------:R-:W-:Y:S02]  /*93d0*/  ULOP3.LUT UR38, UR38, UR8, URZ, 0x3c, !UPT ;  /* 0x0000000826267292 */ /* 0x000fe4000f8e3c3f */
[----:B------:R-:W-:-:S02]  /*93e0*/  UIMAD UR39, UR4, -0x5, UR39 ;  /* 0xfffffffb042778a4 */ /* 0x000fc4000f8e0227 */
[----:B------:R-:W-:Y:S01]  /*93f0*/  @UP2 ULOP3.LUT UR38, UR38, 0x1, UR4, 0x78, !UPT ;  /* 0x0000000126262892 */ /* 0x000fe2000f8e7804 */
[----:B------:R-:W-:-:S05]  /*9400*/  UMOV UR41, 0xffffffff ;  /* 0xffffffff00297882 */ /* 0x000fca0000000000 */
[----:B------:R-:W-:Y:S06]  /*9410*/  @P0 BRA `(.L_x_34) ;  /* 0x0000010400d80947 */ /* 0x000fec0003800000 */
[----:B------:R-:W-:Y:S01]  /*9420*/  FSETP.NEU.AND P0, PT, R16, RZ, PT ;  /* 0x000000ff1000720b */ /* 0x000fe20003f0d000 */
[----:B------:R-:W-:Y:S01]  /*9430*/  ULDC.64 UR8, c[0x0][0x5c8] ;  /* 0x0001720000087ab9 */ /* 0x000fe20000000a00 */
[----:B------:R-:W-:Y:S01]  /*9440*/  ISETP.GT.AND P3, PT, R153, RZ, PT ;  /* 0x000000ff9900720c */ /* 0x000fe20003f64270 */
[----:B------:R-:W-:Y:S01]  /*9450*/  UIMAD UR4, UR7, UR8, URZ ;  /* 0x00000008070472a4 */ /* 0x000fe2000f8e023f */
[----:B------:R-:W-:Y:S01]  /*9460*/  IMAD.U32 R10, RZ, RZ, UR9 ;  /* 0x00000009ff0a7e24 */ /* 0x000fe2000f8e00ff */
[----:B------:R-:W-:Y:S01]  /*9470*/  BSSY B0, `(.L_x_34) ;  /* 0x0001070000007945 */ /* 0x000fe20003800000 */
[----:B------:R-:W-:Y:S01]  /*9480*/  IMAD.WIDE.U32 R6, R3, UR8, R6 ;  /* 0x0000000803067c25 */ /* 0x000fe2000f8e0006 */
[----:B------:R-:W-:-:S03]  /*9490*/  ISETP.GT.AND P1, PT, R0, RZ, P3 ;  /* 0x000000ff0000720c */ /* 0x000fc60001f24270 */
[----:B------:R-:W-:-:S04]  /*94a0*/  IMAD R10, R3, R10, UR4 ;  /* 0x00000004030a7e24 */ /* 0x000fc8000f8e020a */
[----:B------:R-:W-:Y:S01]  /*94b0*/  IMAD.IADD R10, R7, 0x1, R10 ;  /* 0x00000001070a7824 */ /* 0x000fe200078e020a */
[----:B------:R-:W-:Y:S06]  /*94c0*/  @!P0 BRA `(.L_x_35) ;  /* 0x000000b800108947 */ /* 0x000fec0003800000 */
[----:B------:R-:W0:Y:S01]  /*94d0*/  LDC.64 R22, c[0x0][0x5b8] ;  /* 0x00016e00ff167b82 */ /* 0x000e220000000a00 */
[----:B------:R-:W2:Y:S01]  /*94e0*/  LDL.LU R11, [R1] ;  /* 0x00000000010b7983 */ /* 0x000ea20000300800 */
[----:B------:R-:W-:-:S06]  /*94f0*/  ULDC.64 UR4, c[0x0][0x5c0] ;  /* 0x0001700000047ab9 */ /* 0x000fcc0000000a00 */
[----:B------:R-:W1:Y:S08]  /*9500*/  LDC.64 R14, c[0x0][0x5b0] ;  /* 0x00016c00ff0e7b82 */ /* 0x000e700000000a00 */
[----:B------:R-:W3:Y:S01]  /*9510*/  LDC.64 R12, c[0x0][0x5a8] ;  /* 0x00016a00ff0c7b82 */ /* 0x000ee20000000a00 */
[C---:B0-----:R-:W-:Y:S02]  /*9520*/  IMAD R159, R22.reuse, UR10, RZ ;  /* 0x0000000a169f7c24 */ /* 0x041fe4000f8e02ff */
[----:B------:R-:W-:-:S04]  /*9530*/  IMAD.WIDE.U32 R154, R22, UR43, R18 ;  /* 0x0000002b169a7c25 */ /* 0x000fc8000f8e0012 */
[----:B------:R-:W-:Y:S02]  /*9540*/  IMAD R159, R23, UR43, R159 ;  /* 0x0000002b179f7c24 */ /* 0x000fe4000f8e029f */
[----:B-1----:R-:W-:Y:S02]  /*9550*/  IMAD R158, R14, UR7, RZ ;  /* 0x000000070e9e7c24 */ /* 0x002fe4000f8e02ff */
[----:B------:R-:W-:Y:S01]  /*9560*/  IMAD.MOV.U32 R20, RZ, RZ, R154 ;  /* 0x000000ffff147224 */ /* 0x000fe200078e009a */
[----:B------:R-:W-:Y:S01]  /*9570*/  IADD3 R21, R155, R159, RZ ;  /* 0x0000009f9b157210 */ /* 0x000fe20007ffe0ff */
[C---:B------:R-:W-:Y:S02]  /*9580*/  IMAD R158, R3.reuse, R15, R158 ;  /* 0x0000000f039e7224 */ /* 0x040fe400078e029e */
[----:B------:R-:W-:-:S04]  /*9590*/  IMAD.WIDE.U32 R4, R3, R14, R20 ;  /* 0x0000000e03047225 */ /* 0x000fc800078e0014 */
[----:B------:R-:W-:Y:S01]  /*95a0*/  IMAD.IADD R5, R5, 0x1, R158 ;  /* 0x0000000105057824 */ /* 0x000fe200078e029e */
[----:B---3--:R-:W-:-:S04]  /*95b0*/  LEA R8, P0, R4, R12, 0x1 ;  /* 0x0000000c04087211 */ /* 0x008fc800078008ff */
[----:B------:R-:W-:-:S05]  /*95c0*/  LEA.HI.X R9, R4, R13, R5, 0x1, P0 ;  /* 0x0000000d04097211 */ /* 0x000fca00000f0c05 */
[----:B------:R-:W3:Y:S01]  /*95d0*/  @P1 LDG.E.LTC128B.U16 R23, desc[UR36][R8.64] ;  /* 0x0000002408171981 */ /* 0x000ee2000c1e1520 */
[----:B------:R-:W-:Y:S01]  /*95e0*/  BSSY B1, `(.L_x_36) ;  /* 0x0000011000017945 */ /* 0x000fe20003800000 */
[----:B---3--:R-:W-:-:S05]  /*95f0*/  HADD2.F32 R4, -RZ, R23.H0_H0 ;  /* 0x20000017ff047230 */ /* 0x008fca0000004100 */
[----:B------:R-:W-:-:S04]  /*9600*/  FMUL R4, R4, R16 ;  /* 0x0000001004047220 */ /* 0x000fc80000400000 */
[----:B--2---:R-:W-:Y:S01]  /*9610*/  FFMA R7, R11, R2, R4 ;  /* 0x000000020b077223 */ /* 0x004fe20000000004 */
[----:B------:R-:W-:-:S04]  /*9620*/  LEA R4, P0, R6, UR4, 0x1 ;  /* 0x0000000406047c11 */ /* 0x000fc8000f8008ff */
[----:B------:R-:W-:Y:S02]  /*9630*/  LEA.HI.X R5, R6, UR5, R10, 0x1, P0 ;  /* 0x0000000506057c11 */ /* 0x000fe400080f0c0a */
[----:B------:R-:W-:-:S05]  /*9640*/  F2FP.F16.F32.PACK_AB R6, RZ, R7 ;  /* 0x00000007ff06723e */ /* 0x000fca00000000ff */
[----:B------:R0:W-:Y:S02]  /*9650*/  @P1 STG.E.U16 desc[UR36][R4.64], R6 ;  /* 0x0000000604001986 */ /* 0x0001e4000c101524 */
[----:B0-----:R-:W-:-:S05]  /*9660*/  IMAD.WIDE.U32 R6, R3, R14, R18 ;  /* 0x0000000e03067225 */ /* 0x001fca00078e0012 */
[----:B------:R-:W-:-:S03]  /*9670*/  IADD3 R7, R158, R7, RZ ;  /* 0x000000079e077210 */ /* 0x000fc60007ffe0ff */
[----:B------:R-:W-:-:S04]  /*9680*/  IMAD.WIDE.U32 R6, R22, UR43, R6 ;  /* 0x0000002b16067c25 */ /* 0x000fc8000f8e0006 */
[----:B------:R-:W-:Y:S01]  /*9690*/  IMAD.IADD R7, R159, 0x1, R7 ;  /* 0x000000019f077824 */ /* 0x000fe200078e0207 */
[----:B------:R-:W-:-:S04]  /*96a0*/  LEA R10, P0, R6, R12, 0x1 ;  /* 0x0000000c060a7211 */ /* 0x000fc800078008ff */
[----:B------:R-:W-:Y:S02]  /*96b0*/  LEA.HI.X R11, R6, R13, R7, 0x1, P0 ;  /* 0x0000000d060b7211 */ /* 0x000fe400000f0c07 */
[----:B------:R-:W-:-:S13]  /*96c0*/  ISETP.GT.AND P0, PT, R0, 0x1, P3 ;  /* 0x000000010000780c */ /* 0x000fda0001f04270 */
[----:B------:R-:W-:Y:S05]  /*96d0*/  @!P0 BRA `(.L_x_37) ;  /* 0x0000000000048947 */ /* 0x000fea0003800000 */
[----:B------:R0:W5:Y:S02]  /*96e0*/  LDG.E.LTC128B.U16 R23, desc[UR36][R10.64+0x2] ;  /* 0x000002240a177981 */ /* 0x000164000c1e1520 */
.L_x_37:
[----:B------:R-:W-:Y:S05]  /*96f0*/  BSYNC B1 ;  /* 0x0000000000017941 */ /* 0x000fea0003800000 */
.L_x_36:
[----:B------:R-:W2:Y:S01]  /*9700*/  LDL.LU R7, [R1+0x4] ;  /* 0x0000040001077983 */ /* 0x000ea20000300800 */
[----:B-----5:R-:W-:Y:S01]  /*9710*/  HADD2.F32 R6, -RZ, R23.H0_H0 ;  /* 0x20000017ff067230 */ /* 0x020fe20000004100 */
[C---:B------:R-:W-:Y:S01]  /*9720*/  SHF.L.U64.HI R157, R14.reuse, 0x3, R15 ;  /* 0x000000030e9d7819 */ /* 0x040fe2000001020f */
[----:B------:R-:W-:Y:S01]  /*9730*/  IMAD.SHL.U32 R156, R14, 0x8, RZ ;  /* 0x000000080e9c7824 */ /* 0x000fe200078e00ff */
[----:B------:R-:W3:Y:S02]  /*9740*/  LDL.LU R160, [R1+0x8] ;  /* 0x0000080001a07983 */ /* 0x000ee40000300800 */
[----:B------:R-:W-:-:S04]  /*9750*/  FMUL R6, R6, R16 ;  /* 0x0000001006067220 */ /* 0x000fc80000400000 */
[----:B--2---:R-:W-:-:S05]  /*9760*/  FFMA R6, R7, R2, R6 ;  /* 0x0000000207067223 */ /* 0x004fca0000000006 */
[----:B------:R-:W-:-:S05]  /*9770*/  F2FP.F16.F32.PACK_AB R6, RZ, R6 ;  /* 0x00000006ff06723e */ /* 0x000fca00000000ff */
[----:B------:R1:W-:Y:S01]  /*9780*/  @P0 STG.E.U16 desc[UR36][R4.64+0x2], R6 ;  /* 0x0000020604000986 */ /* 0x0003e2000c101524 */
[----:B------:R-:W-:-:S04]  /*9790*/  ISETP.GT.AND P0, PT, R153, 0x8, PT ;  /* 0x000000089900780c */ /* 0x000fc80003f04270 */
[----:B------:R-:W-:Y:S01]  /*97a0*/  ISETP.GT.AND P1, PT, R0, RZ, P0 ;  /* 0x000000ff0000720c */ /* 0x000fe20000724270 */
[----:B-1----:R-:W-:-:S05]  /*97b0*/  IMAD.WIDE.U32 R6, R3, R14, R156 ;  /* 0x0000000e03067225 */ /* 0x002fca00078e009c */
[----:B------:R-:W-:Y:S02]  /*97c0*/  IADD3 R158, R158, R7, RZ ;  /* 0x000000079e9e7210 */ /* 0x000fe40007ffe0ff */
[----:B------:R-:W-:-:S05]  /*97d0*/  IADD3 R7, P2, R154, R6, RZ ;  /* 0x000000069a077210 */ /* 0x000fca0007f5e0ff */
[----:B------:R-:W-:Y:S01]  /*97e0*/  IMAD.X R9, R158, 0x1, R21, P2 ;  /* 0x000000019e097824 */ /* 0x000fe200010e0615 */
[----:B------:R-:W-:-:S04]  /*97f0*/  LEA R8, P2, R7, R12, 0x1 ;  /* 0x0000000c07087211 */ /* 0x000fc800078408ff */
[----:B------:R-:W-:-:S05]  /*9800*/  LEA.HI.X R9, R7, R13, R9, 0x1, P2 ;  /* 0x0000000d07097211 */ /* 0x000fca00010f0c09 */
[----:B------:R1:W2:Y:S01]  /*9810*/  @P1 LDG.E.LTC128B.U16 R23, desc[UR36][R8.64] ;  /* 0x0000002408171981 */ /* 0x0002a2000c1e1520 */
[----:B------:R-:W-:Y:S01]  /*9820*/  IADD3 R6, P2, R18, R6, RZ ;  /* 0x0000000612067210 */ /* 0x000fe20007f5e0ff */
[----:B------:R-:W-:Y:S01]  /*9830*/  BSSY B1, `(.L_x_38) ;  /* 0x0000016000017945 */ /* 0x000fe20003800000 */
[----:B------:R-:W-:-:S03]  /*9840*/  ISETP.GT.AND P4, PT, R0, 0x1, P0 ;  /* 0x000000010000780c */ /* 0x000fc60000784270 */
[----:B------:R-:W-:Y:S01]  /*9850*/  IMAD.X R7, R19, 0x1, R158, P2 ;  /* 0x0000000113077824 */ /* 0x000fe200010e069e */
[----:B------:R-:W-:Y:S01]  /*9860*/  MOV R158, UR9 ;  /* 0x00000009009e7c02 */ /* 0x000fe20008000f00 */
[----:B------:R-:W-:-:S05]  /*9870*/  IMAD.WIDE.U32 R6, R22, UR43, R6 ;  /* 0x0000002b16067c25 */ /* 0x000fca000f8e0006 */
[----:B------:R-:W-:Y:S02]  /*9880*/  IADD3 R7, R159, R7, RZ ;  /* 0x000000079f077210 */ /* 0x000fe40007ffe0ff */
[----:B-1----:R-:W-:-:S04]  /*9890*/  LEA R8, P2, R6, R12, 0x1 ;  /* 0x0000000c06087211 */ /* 0x002fc800078408ff */
[----:B------:R-:W-:Y:S01]  /*98a0*/  LEA.HI.X R9, R6, R13, R7, 0x1, P2 ;  /* 0x0000000d06097211 */ /* 0x000fe200010f0c07 */
[----:B--2---:R-:W-:-:S05]  /*98b0*/  HADD2.F32 R6, -RZ, R23.H0_H0 ;  /* 0x20000017ff067230 */ /* 0x004fca0000004100 */
[----:B------:R-:W-:-:S04]  /*98c0*/  FMUL R6, R6, R16 ;  /* 0x0000001006067220 */ /* 0x000fc80000400000 */
[----:B---3--:R-:W-:Y:S01]  /*98d0*/  FFMA R7, R160, R2, R6 ;  /* 0x00000002a0077223 */ /* 0x008fe20000000006 */
[----:B------:R-:W-:Y:S02]  /*98e0*/  IMAD.U32 R160, RZ, RZ, UR8 ;  /* 0x00000008ffa07e24 */ /* 0x000fe4000f8e00ff */
[----:B------:R-:W-:Y:S02]  /*98f0*/  IMAD.U32 R6, RZ, RZ, UR8 ;  /* 0x00000008ff067e24 */ /* 0x000fe4000f8e00ff */
[----:B------:R-:W-:Y:S01]  /*9900*/  IMAD.SHL.U32 R160, R160, 0x10, RZ ;  /* 0x00000010a0a07824 */ /* 0x000fe200078e00ff */
[----:B------:R-:W-:Y:S02]  /*9910*/  F2FP.F16.F32.PACK_AB R7, RZ, R7 ;  /* 0x00000007ff07723e */ /* 0x000fe400000000ff */
[----:B------:R-:W-:Y:S02]  /*9920*/  SHF.L.U64.HI R158, R6, 0x4, R158 ;  /* 0x00000004069e7819 */ /* 0x000fe4000001029e */
[----:B------:R-:W-:-:S02]  /*9930*/  IADD3 R6, P2, R160, R4, RZ ;  /* 0x00000004a0067210 */ /* 0x000fc40007f5e0ff */
[----:B------:R-:W-:-:S03]  /*9940*/  PRMT R161, R7, 0x7610, R161 ;  /* 0x0000761007a17816 */ /* 0x000fc600000000a1 */
[----:B------:R-:W-:-:S05]  /*9950*/  IMAD.X R7, R158, 0x1, R5, P2 ;  /* 0x000000019e077824 */ /* 0x000fca00010e0605 */
[----:B------:R1:W-:Y:S01]  /*9960*/  @P1 STG.E.U16 desc[UR36][R6.64], R161 ;  /* 0x000000a106001986 */ /* 0x0003e2000c101524 */
[----:B------:R-:W-:Y:S05]  /*9970*/  @!P4 BRA `(.L_x_39) ;  /* 0x000000000004c947 */ /* 0x000fea0003800000 */
[----:B------:R2:W5:Y:S02]  /*9980*/  LDG.E.LTC128B.U16 R23, desc[UR36][R8.64+0x2] ;  /* 0x0000022408177981 */ /* 0x000564000c1e1520 */
.L_x_39:
[----:B------:R-:W-:Y:S05]  /*9990*/  BSYNC B1 ;  /* 0x0000000000017941 */ /* 0x000fea0003800000 */
.L_x_38:
[----:B------:R-:W3:Y:S01]  /*99a0*/  LDL.LU R162, [R1+0xc] ;  /* 0x00000c0001a27983 */ /* 0x000ee20000300800 */
[----:B-1---5:R-:W-:Y:S01]  /*99b0*/  HADD2.F32 R161, -RZ, R23.H0_H0 ;  /* 0x20000017ffa17230 */ /* 0x022fe20000004100 */
[----:B------:R-:W-:Y:S01]  /*99c0*/  ISETP.GT.AND P1, PT, R0, 0x8, P3 ;  /* 0x000000080000780c */ /* 0x000fe20001f24270 */
[----:B------:R-:W-:Y:S03]  /*99d0*/  BSSY B1, `(.L_x_40) ;  /* 0x0000007000017945 */ /* 0x000fe60003800000 */
[----:B------:R-:W-:-:S04]  /*99e0*/  FMUL R161, R161, R16 ;  /* 0x00000010a1a17220 */ /* 0x000fc80000400000 */
[----:B---3--:R-:W-:-:S05]  /*99f0*/  FFMA R161, R162, R2, R161 ;  /* 0x00000002a2a17223 */ /* 0x008fca00000000a1 */
[----:B------:R-:W-:-:S05]  /*9a00*/  F2FP.F16.F32.PACK_AB R161, RZ, R161 ;  /* 0x000000a1ffa1723e */ /* 0x000fca00000000ff */
[----:B------:R1:W-:Y:S01]  /*9a10*/  @P4 STG.E.U16 desc[UR36][R6.64+0x2], R161 ;  /* 0x000002a106004986 */ /* 0x0003e2000c101524 */
[----:B------:R-:W-:Y:S05]  /*9a20*/  @!P1 BRA `(.L_x_41) ;  /* 0x0000000000049947 */ /* 0x000fea0003800000 */
[----:B------:R3:W5:Y:S02]  /*9a30*/  LDG.E.LTC128B.U16 R23, desc[UR36][R10.64+0x10] ;  /* 0x000010240a177981 */ /* 0x000764000c1e1520 */
.L_x_41:
[----:B------:R-:W-:Y:S05]  /*9a40*/  BSYNC B1 ;  /* 0x0000000000017941 */ /* 0x000fea0003800000 */
.L_x_40:
[----:B------:R-:W4:Y:S01]  /*9a50*/  LDL.LU R162, [R1+0x10] ;  /* 0x0000100001a27983 */ /* 0x000f220000300800 */
[----:B-1---5:R-:W-:Y:S01]  /*9a60*/  HADD2.F32 R161, -RZ, R23.H0_H0 ;  /* 0x20000017ffa17230 */ /* 0x022fe20000004100 */
[----:B------:R-:W-:Y:S01]  /*9a70*/  ISETP.GT.AND P2, PT, R0, 0x9, P3 ;  /* 0x000000090000780c */ /* 0x000fe20001f44270 */
[----:B------:R-:W-:Y:S03]  /*9a80*/  BSSY B1, `(.L_x_42) ;  /* 0x0000007000017945 */ /* 0x000fe60003800000 */
[----:B------:R-:W-:-:S04]  /*9a90*/  FMUL R161, R161, R16 ;  /* 0x00000010a1a17220 */ /* 0x000fc80000400000 */
[----:B----4-:R-:W-:-:S05]  /*9aa0*/  FFMA R161, R162, R2, R161 ;  /* 0x00000002a2a17223 */ /* 0x010fca00000000a1 */
[----:B------:R-:W-:-:S05]  /*9ab0*/  F2FP.F16.F32.PACK_AB R161, RZ, R161 ;  /* 0x000000a1ffa1723e */ /* 0x000fca00000000ff */
[----:B------:R1:W-:Y:S01]  /*9ac0*/  @P1 STG.E.U16 desc[UR36][R4.64+0x10], R161 ;  /* 0x000010a104001986 */ /* 0x0003e2000c101524 */
[----:B------:R-:W-:Y:S05]  /*9ad0*/  @!P2 BRA `(.L_x_43) ;  /* 0x000000000004a947 */ /* 0x000fea0003800000 */
[----:B------:R4:W5:Y:S02]  /*9ae0*/  LDG.E.LTC128B.U16 R23, desc[UR36][R10.64+0x12] ;  /* 0x000012240a177981 */ /* 0x000964000c1e1520 */
.L_x_43:
[----:B------:R-:W-:Y:S05]  /*9af0*/  BSYNC B1 ;  /* 0x0000000000017941 */ /* 0x000fea0003800000 */
.L_x_42:
[----:B------:R-:W2:Y:S01]  /*9b00*/  LDL.LU R162, [R1+0x14] ;  /* 0x0000140001a27983 */ /* 0x000ea20000300800 */
[----:B-1---5:R-:W-:Y:S01]  /*9b10*/  HADD2.F32 R161, -RZ, R23.H0_H0 ;  /* 0x20000017ffa17230 */ /* 0x022fe20000004100 */
[----:B------:R-:W-:Y:S01]  /*9b20*/  ISETP.GT.AND P1, PT, R0, 0x8, P0 ;  /* 0x000000080000780c */ /* 0x000fe20000724270 */
[----:B------:R-:W-:Y:S03]  /*9b30*/  BSSY B1, `(.L_x_44) ;  /* 0x0000007000017945 */ /* 0x000fe60003800000 */
[----:B------:R-:W-:-:S04]  /*9b40*/  FMUL R161, R161, R16 ;  /* 0x00000010a1a17220 */ /* 0x000fc80000400000 */
[----:B--2---:R-:W-:-:S05]  /*9b50*/  FFMA R161, R162, R2, R161 ;  /* 0x00000002a2a17223 */ /* 0x004fca00000000a1 */
[----:B------:R-:W-:-:S05]  /*9b60*/  F2FP.F16.F32.PACK_AB R161, RZ, R161 ;  /* 0x000000a1ffa1723e */ /* 0x000fca00000000ff */
[----:B------:R1:W-:Y:S01]  /*9b70*/  @P2 STG.E.U16 desc[UR36][R4.64+0x12], R161 ;  /* 0x000012a104002986 */ /* 0x0003e2000c101524 */
[----:B------:R-:W-:Y:S05]  /*9b80*/  @!P1 BRA `(.L_x_45) ;  /* 0x0000000000049947 */ /* 0x000fea0003800000 */
[----:B------:R2:W5:Y:S02]  /*9b90*/  LDG.E.LTC128B.U16 R23, desc[UR36][R8.64+0x10] ;  /* 0x0000102408177981 */ /* 0x000564000c1e1520 */
.L_x_45:
[----:B------:R-:W-:Y:S05]  /*9ba0*/  BSYNC B1 ;  /* 0x0000000000017941 */ /* 0x000fea0003800000 */
.L_x_44:
        /* <DEDUP_REMOVED lines=10> */
.L_x_47:
[----:B------:R-:W-:Y:S05]  /*9c50*/  BSYNC B1 ;  /* 0x0000000000017941 */ /* 0x000fea0003800000 */
.L_x_46:
        /* <DEDUP_REMOVED lines=10> */
.L_x_49:
[----:B------:R-:W-:Y:S05]  /*9d00*/  BSYNC B1 ;  /* 0x0000000000017941 */ /* 0x000fea0003800000 */
.L_x_48:
        /* <DEDUP_REMOVED lines=10> */
.L_x_51:
[----:B------:R-:W-:Y:S05]  /*9db0*/  BSYNC B1 ;  /* 0x0000000000017941 */ /* 0x000fea0003800000 */
.L_x_50:
        /* <DEDUP_REMOVED lines=10> */
.L_x_53:
[----:B------:R-:W-:Y:S05]  /*9e60*/  BSYNC B1 ;  /* 0x0000000000017941 */ /* 0x000fea0003800000 */
.L_x_52:
        /* <DEDUP_REMOVED lines=10> */
.L_x_55:
[----:B------:R-:W-:Y:S05]  /*9f10*/  BSYNC B1 ;  /* 0x0000000000017941 */ /* 0x000fea0003800000 */
.L_x_54:
        /* <DEDUP_REMOVED lines=10> */
.L_x_57:
[----:B------:R-:W-:Y:S05]  /*9fc0*/  BSYNC B1 ;  /* 0x0000000000017941 */ /* 0x000fea0003800000 */
.L_x_56:
        /* <DEDUP_REMOVED lines=10> */
.L_x_59:
[----:B------:R-:W-:Y:S05]  /*a070*/  BSYNC B1 ;  /* 0x0000000000017941 */ /* 0x000fea0003800000 */
.L_x_58:
        /* <DEDUP_REMOVED lines=10> */
.L_x_61:
[----:B------:R-:W-:Y:S05]  /*a120*/  BSYNC B1 ;  /* 0x0000000000017941 */ /* 0x000fea0003800000 */
.L_x_60:
        /* <DEDUP_REMOVED lines=10> */
.L_x_63:
[----:B------:R-:W-:Y:S05]  /*a1d0*/  BSYNC B1 ;  /* 0x0000000000017941 */ /* 0x000fea0003800000 */
.L_x_62:
        /* <DEDUP_REMOVED lines=10> */
.L_x_65:
[----:B------:R-:W-:Y:S05]  /*a280*/  BSYNC B1 ;  /* 0x0000000000017941 */ /* 0x000fea0003800000 */
.L_x_64:
        /* <DEDUP_REMOVED lines=10> */
.L_x_67:
[----:B------:R-:W-:Y:S05]  /*a330*/  BSYNC B1 ;  /* 0x0000000000017941 */ /* 0x000fea0003800000 */
.L_x_66:
        /* <DEDUP_REMOVED lines=10> */
.L_x_69:
[----:B------:R-:W-:Y:S05]  /*a3e0*/  BSYNC B1 ;  /* 0x0000000000017941 */ /* 0x000fea0003800000 */
.L_x_68:
        /* <DEDUP_REMOVED lines=10> */
.L_x_71:
[----:B------:R-:W-:Y:S05]  /*a490*/  BSYNC B1 ;  /* 0x0000000000017941 */ /* 0x000fea0003800000 */
.L_x_70:
        /* <DEDUP_REMOVED lines=10> */
.L_x_73:
[----:B------:R-:W-:Y:S05]  /*a540*/  BSYNC B1 ;  /* 0x0000000000017941 */ /* 0x000fea0003800000 */
.L_x_72:
        /* <DEDUP_REMOVED lines=10> */
.L_x_75:
[----:B------:R-:W-:Y:S05]  /*a5f0*/  BSYNC B1 ;  /* 0x0000000000017941 */ /* 0x000fea0003800000 */
.L_x_74:
        /* <DEDUP_REMOVED lines=10> */
.L_x_77:
[----:B------:R-:W-:Y:S05]  /*a6a0*/  BSYNC B1 ;  /* 0x0000000000017941 */ /* 0x000fea0003800000 */
.L_x_76:
        /* <DEDUP_REMOVED lines=10> */
.L_x_79:
[----:B------:R-:W-:Y:S05]  /*a750*/  BSYNC B1 ;  /* 0x0000000000017941 */ /* 0x000fea0003800000 */
.L_x_78:
        /* <DEDUP_REMOVED lines=10> */
.L_x_81:
[----:B------:R-:W-:Y:S05]  /*a800*/  BSYNC B1 ;  /* 0x0000000000017941 */ /* 0x000fea0003800000 */
.L_x_80:
        /* <DEDUP_REMOVED lines=10> */
.L_x_83:
[----:B------:R-:W-:Y:S05]  /*a8b0*/  BSYNC B1 ;  /* 0x0000000000017941 */ /* 0x000fea0003800000 */
.L_x_82:
        /* <DEDUP_REMOVED lines=10> */
.L_x_85:
[----:B------:R-:W-:Y:S05]  /*a960*/  BSYNC B1 ;  /* 0x0000000000017941 */ /* 0x000fea0003800000 */
.L_x_84:
        /* <DEDUP_REMOVED lines=10> */
.L_x_87:
[----:B------:R-:W-:Y:S05]  /*aa10*/  BSYNC B1 ;  /* 0x0000000000017941 */ /* 0x000fea0003800000 */
.L_x_86:
        /* <DEDUP_REMOVED lines=10> */
.L_x_89:
[----:B------:R-:W-:Y:S05]  /*aac0*/  BSYNC B1 ;  /* 0x0000000000017941 */ /* 0x000fea0003800000 */
.L_x_88:
        /* <DEDUP_REMOVED lines=10> */
.L_x_91:
[----:B------:R-:W-:Y:S05]  /*ab70*/  BSYNC B1 ;  /* 0x0000000000017941 */ /* 0x000fea0003800000 */
.L_x_90:
        /* <DEDUP_REMOVED lines=10> */
.L_x_93:
[----:B------:R-:W-:Y:S05]  /*ac20*/  BSYNC B1 ;  /* 0x0000000000017941 */ /* 0x000fea0003800000 */
.L_x_92:
        /* <DEDUP_REMOVED lines=10> */
.L_x_95:
[----:B------:R-:W-:Y:S05]  /*acd0*/  BSYNC B1 ;  /* 0x0000000000017941 */ /* 0x000fea0003800000 */
.L_x_94:
        /* <DEDUP_REMOVED lines=10> */
.L_x_97:
[----:B------:R-:W-:Y:S05]  /*ad80*/  BSYNC B1 ;  /* 0x0000000000017941 */ /* 0x000fea0003800000 */
.L_x_96:
        /* <DEDUP_REMOVED lines=10> */
.L_x_99:
[----:B------:R-:W-:Y:S05]  /*ae30*/  BSYNC B1 ;  /* 0x0000000000017941 */ /* 0x000fea0003800000 */
.L_x_98:
        /* <DEDUP_REMOVED lines=10> */
.L_x_101:
[----:B------:R-:W-:Y:S05]  /*aee0*/  BSYNC B1 ;  /* 0x0000000000017941 */ /* 0x000fea0003800000 */
.L_x_100:
        /* <DEDUP_REMOVED lines=10> */
.L_x_103:
[----:B------:R-:W-:Y:S05]  /*af90*/  BSYNC B1 ;  /* 0x0000000000017941 */ /* 0x000fea0003800000 */
.L_x_102:
        /* <DEDUP_REMOVED lines=10> */
.L_x_105:
[----:B------:R-:W-:Y:S05]  /*b040*/  BSYNC B1 ;  /* 0x0000000000017941 */ /* 0x000fea0003800000 */
.L_x_104:
        /* <DEDUP_REMOVED lines=10> */
.L_x_107:
[----:B------:R-:W-:Y:S05]  /*b0f0*/  BSYNC B1 ;  /* 0x0000000000017941 */ /* 0x000fea0003800000 */
.L_x_106:
        /* <DEDUP_REMOVED lines=10> */
.L_x_109:
[----:B------:R-:W-:Y:S05]  /*b1a0*/  BSYNC B1 ;  /* 0x0000000000017941 */ /* 0x000fea0003800000 */
.L_x_108:
        /* <DEDUP_REMOVED lines=10> */
.L_x_111:
[----:B------:R-:W-:Y:S05]  /*b250*/  BSYNC B1 ;  /* 0x0000000000017941 */ /* 0x000fea0003800000 */
.L_x_110:
        /* <DEDUP_REMOVED lines=10> */
.L_x_113:
[----:B------:R-:W-:Y:S05]  /*b300*/  BSYNC B1 ;  /* 0x0000000000017941 */ /* 0x000fea0003800000 */
.L_x_112:
        /* <DEDUP_REMOVED lines=10> */
.L_x_115:
[----:B------:R-:W-:Y:S05]  /*b3b0*/  BSYNC B1 ;  /* 0x0000000000017941 */ /* 0x000fea0003800000 */
.L_x_114:
        /* <DEDUP_REMOVED lines=10> */
.L_x_117:
[----:B------:R-:W-:Y:S05]  /*b460*/  BSYNC B1 ;  /* 0x0000000000017941 */ /* 0x000fea0003800000 */
.L_x_116:
        /* <DEDUP_REMOVED lines=10> */
.L_x_119:
[----:B------:R-:W-:Y:S05]  /*b510*/  BSYNC B1 ;  /* 0x0000000000017941 */ /* 0x000fea0003800000 */
.L_x_118:
        /* <DEDUP_REMOVED lines=10> */
.L_x_121:
[----:B------:R-:W-:Y:S05]  /*b5c0*/  BSYNC B1 ;  /* 0x0000000000017941 */ /* 0x000fea0003800000 */
.L_x_120:
        /* <DEDUP_REMOVED lines=10> */
.L_x_123:
[----:B------:R-:W-:Y:S05]  /*b670*/  BSYNC B1 ;  /* 0x0000000000017941 */ /* 0x000fea0003800000 */
.L_x_122:
        /* <DEDUP_REMOVED lines=10> */
.L_x_125:
[----:B------:R-:W-:Y:S05]  /*b720*/  BSYNC B1 ;  /* 0x0000000000017941 */ /* 0x000fea0003800000 */
.L_x_124:
        /* <DEDUP_REMOVED lines=10> */
.L_x_127:
[----:B------:R-:W-:Y:S05]  /*b7d0*/  BSYNC B1 ;  /* 0x0000000000017941 */ /* 0x000fea0003800000 */
.L_x_126:
        /* <DEDUP_REMOVED lines=10> */
.L_x_129:
[----:B------:R-:W-:Y:S05]  /*b880*/  BSYNC B1 ;  /* 0x0000000000017941 */ /* 0x000fea0003800000 */
.L_x_128:
        /* <DEDUP_REMOVED lines=10> */
.L_x_131:
[----:B------:R-:W-:Y:S05]  /*b930*/  BSYNC B1 ;  /* 0x0000000000017941 */ /* 0x000fea0003800000 */
.L_x_130:
        /* <DEDUP_REMOVED lines=10> */
.L_x_133:
[----:B------:R-:W-:Y:S05]  /*b9e0*/  BSYNC B1 ;  /* 0x0000000000017941 */ /* 0x000fea0003800000 */
.L_x_132:
        /* <DEDUP_REMOVED lines=10> */
.L_x_135:
[----:B------:R-:W-:Y:S05]  /*ba90*/  BSYNC B1 ;  /* 0x0000000000017941 */ /* 0x000fea0003800000 */
.L_x_134:
        /* <DEDUP_REMOVED lines=10> */
.L_x_137:
[----:B------:R-:W-:Y:S05]  /*bb40*/  BSYNC B1 ;  /* 0x0000000000017941 */ /* 0x000fea0003800000 */
.L_x_136:
        /* <DEDUP_REMOVED lines=10> */
.L_x_139:
[----:B------:R-:W-:Y:S05]  /*bbf0*/  BSYNC B1 ;  /* 0x0000000000017941 */ /* 0x000fea0003800000 */
.L_x_138:
        /* <DEDUP_REMOVED lines=10> */
.L_x_141:
[----:B------:R-:W-:Y:S05]  /*bca0*/  BSYNC B1 ;  /* 0x0000000000017941 */ /* 0x000fea0003800000 */
.L_x_140:
        /* <DEDUP_REMOVED lines=10> */
.L_x_143:
[----:B------:R-:W-:Y:S05]  /*bd50*/  BSYNC B1 ;  /* 0x0000000000017941 */ /* 0x000fea0003800000 */
.L_x_142:
        /* <DEDUP_REMOVED lines=10> */
.L_x_145:
[----:B------:R-:W-:Y:S05]  /*be00*/  BSYNC B1 ;  /* 0x0000000000017941 */ /* 0x000fea0003800000 */
.L_x_144:
        /* <DEDUP_REMOVED lines=10> */
.L_x_147:
[----:B------:R-:W-:Y:S05]  /*beb0*/  BSYNC B1 ;  /* 0x0000000000017941 */ /* 0x000fea0003800000 */
.L_x_146:
        /* <DEDUP_REMOVED lines=10> */
.L_x_149:
[----:B------:R-:W-:Y:S05]  /*bf60*/  BSYNC B1 ;  /* 0x0000000000017941 */ /* 0x000fea0003800000 */
.L_x_148:
        /* <DEDUP_REMOVED lines=10> */
.L_x_151:
[----:B------:R-:W-:Y:S05]  /*c010*/  BSYNC B1 ;  /* 0x0000000000017941 */ /* 0x000fea0003800000 */
.L_x_150:
        /* <DEDUP_REMOVED lines=10> */
.L_x_153:
[----:B------:R-:W-:Y:S05]  /*c0c0*/  BSYNC B1 ;  /* 0x0000000000017941 */ /* 0x000fea0003800000 */
.L_x_152:
        /* <DEDUP_REMOVED lines=10> */
.L_x_155:
[----:B------:R-:W-:Y:S05]  /*c170*/  BSYNC B1 ;  /* 0x0000000000017941 */ /* 0x000fea0003800000 */
.L_x_154:
        /* <DEDUP_REMOVED lines=10> */
.L_x_157:
[----:B------:R-:W-:Y:S05]  /*c220*/  BSYNC B1 ;  /* 0x0000000000017941 */ /* 0x000fea0003800000 */
.L_x_156:
        /* <DEDUP_REMOVED lines=10> */
.L_x_159:
[----:B------:R-:W-:Y:S05]  /*c2d0*/  BSYNC B1 ;  /* 0x0000000000017941 */ /* 0x000fea0003800000 */
.L_x_158:
        /* <DEDUP_REMOVED lines=10> */
.L_x_161:
[----:B------:R-:W-:Y:S05]  /*c380*/  BSYNC B1 ;  /* 0x0000000000017941 */ /* 0x000fea0003800000 */
.L_x_160:
        /* <DEDUP_REMOVED lines=10> */
.L_x_163:
[----:B------:R-:W-:Y:S05]  /*c430*/  BSYNC B1 ;  /* 0x0000000000017941 */ /* 0x000fea0003800000 */
.L_x_162:
        /* <DEDUP_REMOVED lines=10> */
.L_x_165:
[----:B------:R-:W-:Y:S05]  /*c4e0*/  BSYNC B1 ;  /* 0x0000000000017941 */ /* 0x000fea0003800000 */
.L_x_164:
        /* <DEDUP_REMOVED lines=10> */
.L_x_167:
[----:B------:R-:W-:Y:S05]  /*c590*/  BSYNC B1 ;  /* 0x0000000000017941 */ /* 0x000fea0003800000 */
.L_x_166:
        /* <DEDUP_REMOVED lines=10> */
.L_x_169:
[----:B------:R-:W-:Y:S05]  /*c640*/  BSYNC B1 ;  /* 0x0000000000017941 */ /* 0x000fea0003800000 */
.L_x_168:
        /* <DEDUP_REMOVED lines=10> */
.L_x_171:
[----:B------:R-:W-:Y:S05]  /*c6f0*/  BSYNC B1 ;  /* 0x0000000000017941 */ /* 0x000fea0003800000 */
.L_x_170:
        /* <DEDUP_REMOVED lines=10> */
.L_x_173:
[----:B------:R-:W-:Y:S05]  /*c7a0*/  BSYNC B1 ;  /* 0x0000000000017941 */ /* 0x000fea0003800000 */
.L_x_172:
        /* <DEDUP_REMOVED lines=10> */
.L_x_175:
[----:B------:R-:W-:Y:S05]  /*c850*/  BSYNC B1 ;  /* 0x0000000000017941 */ /* 0x000fea0003800000 */
.L_x_174:
        /* <DEDUP_REMOVED lines=10> */
.L_x_177:
[----:B------:R-:W-:Y:S05]  /*c900*/  BSYNC B1 ;  /* 0x0000000000017941 */ /* 0x000fea0003800000 */
.L_x_176:
        /* <DEDUP_REMOVED lines=10> */
.L_x_179:
[----:B------:R-:W-:Y:S05]  /*c9b0*/  BSYNC B1 ;  /* 0x0000000000017941 */ /* 0x000fea0003800000 */
.L_x_178:
        /* <DEDUP_REMOVED lines=10> */
.L_x_181:
[----:B------:R-:W-:Y:S05]  /*ca60*/  BSYNC B1 ;  /* 0x0000000000017941 */ /* 0x000fea0003800000 */
.L_x_180:
        /* <DEDUP_REMOVED lines=10> */
.L_x_183:
[----:B------:R-:W-:Y:S05]  /*cb10*/  BSYNC B1 ;  /* 0x0000000000017941 */ /* 0x000fea0003800000 */
.L_x_182:
        /* <DEDUP_REMOVED lines=10> */
.L_x_185:
[----:B------:R-:W-:Y:S05]  /*cbc0*/  BSYNC B1 ;  /* 0x0000000000017941 */ /* 0x000fea0003800000 */
.L_x_184:
        /* <DEDUP_REMOVED lines=10> */
.L_x_187:
[----:B------:R-:W-:Y:S05]  /*cc70*/  BSYNC B1 ;  /* 0x0000000000017941 */ /* 0x000fea0003800000 */
.L_x_186:
        /* <DEDUP_REMOVED lines=10> */
.L_x_189:
[----:B------:R-:W-:Y:S05]  /*cd20*/  BSYNC B1 ;  /* 0x0000000000017941 */ /* 0x000fea0003800000 */
.L_x_188:
        /* <DEDUP_REMOVED lines=10> */
.L_x_191:
[----:B------:R-:W-:Y:S05]  /*cdd0*/  BSYNC B1 ;  /* 0x0000000000017941 */ /* 0x000fea0003800000 */
.L_x_190:
        /* <DEDUP_REMOVED lines=10> */
.L_x_193:
[----:B------:R-:W-:Y:S05]  /*ce80*/  BSYNC B1 ;  /* 0x0000000000017941 */ /* 0x000fea0003800000 */
.L_x_192:
        /* <DEDUP_REMOVED lines=10> */
.L_x_195:
[----:B------:R-:W-:Y:S05]  /*cf30*/  BSYNC B1 ;  /* 0x0000000000017941 */ /* 0x000fea0003800000 */
.L_x_194:
        /* <DEDUP_REMOVED lines=10> */
.L_x_197:
[----:B------:R-:W-:Y:S05]  /*cfe0*/  BSYNC B1 ;  /* 0x0000000000017941 */ /* 0x000fea0003800000 */
.L_x_196:
        /* <DEDUP_REMOVED lines=10> */
.L_x_199:
[----:B------:R-:W-:Y:S05]  /*d090*/  BSYNC B1 ;  /* 0x0000000000017941 */ /* 0x000fea0003800000 */
.L_x_198:
        /* <DEDUP_REMOVED lines=10> */
.L_x_201:
[----:B------:R-:W-:Y:S05]  /*d140*/  BSYNC B1 ;  /* 0x0000000000017941 */ /* 0x000fea0003800000 */
.L_x_200:
        /* <DEDUP_REMOVED lines=10> */
.L_x_203:
[----:B------:R-:W-:Y:S05]  /*d1f0*/  BSYNC B1 ;  /* 0x0000000000017941 */ /* 0x000fea0003800000 */
.L_x_202:
        /* <DEDUP_REMOVED lines=10> */
.L_x_205:
[----:B------:R-:W-:Y:S05]  /*d2a0*/  BSYNC B1 ;  /* 0x0000000000017941 */ /* 0x000fea0003800000 */
.L_x_204:
        /* <DEDUP_REMOVED lines=10> */
.L_x_207:
[----:B------:R-:W-:Y:S05]  /*d350*/  BSYNC B1 ;  /* 0x0000000000017941 */ /* 0x000fea0003800000 */
.L_x_206:
        /* <DEDUP_REMOVED lines=10> */
.L_x_209:
[----:B------:R-:W-:Y:S05]  /*d400*/  BSYNC B1 ;  /* 0x0000000000017941 */ /* 0x000fea0003800000 */
.L_x_208:
        /* <DEDUP_REMOVED lines=10> */
.L_x_211:
[----:B------:R-:W-:Y:S05]  /*d4b0*/  BSYNC B1 ;  /* 0x0000000000017941 */ /* 0x000fea0003800000 */
.L_x_210:
        /* <DEDUP_REMOVED lines=10> */
.L_x_213:
[----:B------:R-:W-:Y:S05]  /*d560*/  BSYNC B1 ;  /* 0x0000000000017941 */ /* 0x000fea0003800000 */
.L_x_212:
        /* <DEDUP_REMOVED lines=10> */
.L_x_215:
[----:B------:R-:W-:Y:S05]  /*d610*/  BSYNC B1 ;  /* 0x0000000000017941 */ /* 0x000fea0003800000 */
.L_x_214:
        /* <DEDUP_REMOVED lines=10> */
.L_x_217:
[----:B------:R-:W-:Y:S05]  /*d6c0*/  BSYNC B1 ;  /* 0x0000000000017941 */ /* 0x000fea0003800000 */
.L_x_216:
        /* <DEDUP_REMOVED lines=10> */
.L_x_219:
[----:B------:R-:W-:Y:S05]  /*d770*/  BSYNC B1 ;  /* 0x0000000000017941 */ /* 0x000fea0003800000 */
.L_x_218:
        /* <DEDUP_REMOVED lines=10> */
.L_x_221:
[----:B------:R-:W-:Y:S05]  /*d820*/  BSYNC B1 ;  /* 0x0000000000017941 */ /* 0x000fea0003800000 */
.L_x_220:
        /* <DEDUP_REMOVED lines=10> */
.L_x_223:
[----:B------:R-:W-:Y:S05]  /*d8d0*/  BSYNC B1 ;  /* 0x0000000000017941 */ /* 0x000fea0003800000 */
.L_x_222:
        /* <DEDUP_REMOVED lines=10> */
.L_x_225:
[----:B------:R-:W-:Y:S05]  /*d980*/  BSYNC B1 ;  /* 0x0000000000017941 */ /* 0x000fea0003800000 */
.L_x_224:
        /* <DEDUP_REMOVED lines=10> */
.L_x_227:
[----:B------:R-:W-:Y:S05]  /*da30*/  BSYNC B1 ;  /* 0x0000000000017941 */ /* 0x000fea0003800000 */
.L_x_226:
        /* <DEDUP_REMOVED lines=10> */
.L_x_229:
[----:B------:R-:W-:Y:S05]  /*dae0*/  BSYNC B1 ;  /* 0x0000000000017941 */ /* 0x000fea0003800000 */
.L_x_228:
        /* <DEDUP_REMOVED lines=10> */
.L_x_231:
[----:B------:R-:W-:Y:S05]  /*db90*/  BSYNC B1 ;  /* 0x0000000000017941 */ /* 0x000fea0003800000 */
.L_x_230:
        /* <DEDUP_REMOVED lines=10> */
.L_x_233:
[----:B------:R-:W-:Y:S05]  /*dc40*/  BSYNC B1 ;  /* 0x0000000000017941 */ /* 0x000fea0003800000 */
.L_x_232:
        /* <DEDUP_REMOVED lines=10> */
.L_x_235:
[----:B------:R-:W-:Y:S05]  /*dcf0*/  BSYNC B1 ;  /* 0x0000000000017941 */ /* 0x000fea0003800000 */
.L_x_234:
        /* <DEDUP_REMOVED lines=10> */
.L_x_237:
[----:B------:R-:W-:Y:S05]  /*dda0*/  BSYNC B1 ;  /* 0x0000000000017941 */ /* 0x000fea0003800000 */
.L_x_236:
        /* <DEDUP_REMOVED lines=10> */
.L_x_239:
[----:B------:R-:W-:Y:S05]  /*de50*/  BSYNC B1 ;  /* 0x0000000000017941 */ /* 0x000fea0003800000 */
.L_x_238:
        /* <DEDUP_REMOVED lines=10> */
.L_x_241:
[----:B------:R-:W-:Y:S05]  /*df00*/  BSYNC B1 ;  /* 0x0000000000017941 */ /* 0x000fea0003800000 */
.L_x_240:
        /* <DEDUP_REMOVED lines=10> */
.L_x_243:
[----:B------:R-:W-:Y:S05]  /*dfb0*/  BSYNC B1 ;  /* 0x0000000000017941 */ /* 0x000fea0003800000 */
.L_x_242:
        /* <DEDUP_REMOVED lines=10> */
.L_x_245:
[----:B------:R-:W-:Y:S05]  /*e060*/  BSYNC B1 ;  /* 0x0000000000017941 */ /* 0x000fea0003800000 */
.L_x_244:
        /* <DEDUP_REMOVED lines=10> */
.L_x_247:
[----:B------:R-:W-:Y:S05]  /*e110*/  BSYNC B1 ;  /* 0x0000000000017941 */ /* 0x000fea0003800000 */
.L_x_246:
        /* <DEDUP_REMOVED lines=10> */
.L_x_249:
[----:B------:R-:W-:Y:S05]  /*e1c0*/  BSYNC B1 ;  /* 0x0000000000017941 */ /* 0x000fea0003800000 */
.L_x_248:
        /* <DEDUP_REMOVED lines=10> */
.L_x_251:
[----:B------:R-:W-:Y:S05]  /*e270*/  BSYNC B1 ;  /* 0x0000000000017941 */ /* 0x000fea0003800000 */
.L_x_250:
        /* <DEDUP_REMOVED lines=10> */
.L_x_253:
[----:B------:R-:W-:Y:S05]  /*e320*/  BSYNC B1 ;  /* 0x0000000000017941 */ /* 0x000fea0003800000 */
.L_x_252:
        /* <DEDUP_REMOVED lines=10> */
.L_x_255:
[----:B------:R-:W-:Y:S05]  /*e3d0*/  BSYNC B1 ;  /* 0x0000000000017941 */ /* 0x000fea0003800000 */
.L_x_254:
        /* <DEDUP_REMOVED lines=10> */
.L_x_257:
[----:B------:R-:W-:Y:S05]  /*e480*/  BSYNC B1 ;  /* 0x0000000000017941 */ /* 0x000fea0003800000 */
.L_x_256:
        /* <DEDUP_REMOVED lines=10> */
.L_x_259:
[----:B------:R-:W-:Y:S05]  /*e530*/  BSYNC B1 ;  /* 0x0000000000017941 */ /* 0x000fea0003800000 */
.L_x_258:
        /* <DEDUP_REMOVED lines=10> */
.L_x_261:
[----:B------:R-:W-:Y:S05]  /*e5e0*/  BSYNC B1 ;  /* 0x0000000000017941 */ /* 0x000fea0003800000 */
.L_x_260:
        /* <DEDUP_REMOVED lines=10> */
.L_x_263:
[----:B------:R-:W-:Y:S05]  /*e690*/  BSYNC B1 ;  /* 0x0000000000017941 */ /* 0x000fea0003800000 */
.L_x_262:
        /* <DEDUP_REMOVED lines=10> */
.L_x_265:
[----:B------:R-:W-:Y:S05]  /*e740*/  BSYNC B1 ;  /* 0x0000000000017941 */ /* 0x000fea0003800000 */
.L_x_264:
        /* <DEDUP_REMOVED lines=10> */
.L_x_267:
[----:B------:R-:W-:Y:S05]  /*e7f0*/  BSYNC B1 ;  /* 0x0000000000017941 */ /* 0x000fea0003800000 */
.L_x_266:
        /* <DEDUP_REMOVED lines=10> */
.L_x_269:
[----:B------:R-:W-:Y:S05]  /*e8a0*/  BSYNC B1 ;  /* 0x0000000000017941 */ /* 0x000fea0003800000 */
.L_x_268:
        /* <DEDUP_REMOVED lines=10> */
.L_x_271:
[----:B------:R-:W-:Y:S05]  /*e950*/  BSYNC B1 ;  /* 0x0000000000017941 */ /* 0x000fea0003800000 */
.L_x_270:
        /* <DEDUP_REMOVED lines=10> */
.L_x_273:
[----:B------:R-:W-:Y:S05]  /*ea00*/  BSYNC B1 ;  /* 0x0000000000017941 */ /* 0x000fea0003800000 */
.L_x_272:
        /* <DEDUP_REMOVED lines=10> */
.L_x_275:
[----:B------:R-:W-:Y:S05]  /*eab0*/  BSYNC B1 ;  /* 0x0000000000017941 */ /* 0x000fea0003800000 */
.L_x_274:
        /* <DEDUP_REMOVED lines=10> */
.L_x_277:
[----:B------:R-:W-:Y:S05]  /*eb60*/  BSYNC B1 ;  /* 0x0000000000017941 */ /* 0x000fea0003800000 */
.L_x_276:
        /* <DEDUP_REMOVED lines=10> */
.L_x_279:
[----:B------:R-:W-:Y:S05]  /*ec10*/  BSYNC B1 ;  /* 0x0000000000017941 */ /* 0x000fea0003800000 */
.L_x_278:
        /* <DEDUP_REMOVED lines=10> */
.L_x_281:
[----:B------:R-:W-:Y:S05]  /*ecc0*/  BSYNC B1 ;  /* 0x0000000000017941 */ /* 0x000fea0003800000 */
.L_x_280:
        /* <DEDUP_REMOVED lines=10> */
.L_x_283:
[----:B------:R-:W-:Y:S05]  /*ed70*/  BSYNC B1 ;  /* 0x0000000000017941 */ /* 0x000fea0003800000 */
.L_x_282:
[----:B0-234-:R-:W2:Y:S01]  /*ed80*/  LDL.LU R10, [R1+0x1f4] ;  /* 0x0001f400010a7983 */ /* 0x01dea20000300800 */
[----:B-----5:R-:W-:Y:S01]  /*ed90*/  HADD2.F32 R11, -RZ, R23.H0_H0 ;  /* 0x20000017ff0b7230 */ /* 0x020fe20000004100 */
        /* <DEDUP_REMOVED lines=8> */
.L_x_285:
[----:B------:R-:W-:Y:S05]  /*ee20*/  BSYNC B1 ;  /* 0x0000000000017941 */ /* 0x000fea0003800000 */
.L_x_284:
[----:B------:R-:W3:Y:S01]  /*ee30*/  LDL.LU R10, [R1+0x1f8] ;  /* 0x0001f800010a7983 */ /* 0x000ee20000300800 */
[----:B0----5:R-:W-:Y:S01]  /*ee40*/  HADD2.F32 R11, -RZ, R23.H0_H0 ;  /* 0x20000017ff0b7230 */ /* 0x021fe20000004100 */
[----:B------:R-:W-:Y:S01]  /*ee50*/  ISETP.GT.AND P1, PT, R0, 0xf9, P0 ;  /* 0x000000f90000780c */ /* 0x000fe20000724270 */
[----:B------:R-:W-:Y:S01]  /*ee60*/  BSSY B1, `(.L_x_286) ;  /* 0x000000a000017945 */ /* 0x000fe20003800000 */
[----:B------:R-:W-:Y:S02]  /*ee70*/  IADD3 R169, P0, R3, 0x80, RZ ;  /* 0x0000008003a97810 */ /* 0x000fe40007f1e0ff */
[----:B------:R-:W-:-:S04]  /*ee80*/  FMUL R11, R11, R16 ;  /* 0x000000100b0b7220 */ /* 0x000fc80000400000 */
[----:B---3--:R-:W-:-:S05]  /*ee90*/  FFMA R11, R10, R2, R11 ;  /* 0x000000020a0b7223 */ /* 0x008fca000000000b */
[----:B------:R-:W-:-:S04]  /*eea0*/  F2FP.F16.F32.PACK_AB R11, RZ, R11 ;  /* 0x0000000bff0b723e */ /* 0x000fc800000000ff */
[----:B------:R-:W-:Y:S02]  /*eeb0*/  PRMT R3, R11, 0x7610, R3 ;  /* 0x000076100b037816 */ /* 0x000fe40000000003 */
[----:B------:R-:W-:-:S03]  /*eec0*/  IADD3.X R11, RZ, UR7, RZ, P0, !PT ;  /* 0x00000007ff0b7c10 */ /* 0x000fc600087fe4ff */
[----:B------:R0:W-:Y:S01]  /*eed0*/  @P2 STG.E.U16 desc[UR36][R6.64+0x1f0], R3 ;  /* 0x0001f00306002986 */ /* 0x0001e2000c101524 */
[----:B------:R-:W-:Y:S05]  /*eee0*/  @!P1 BRA `(.L_x_287) ;  /* 0x0000000000049947 */ /* 0x000fea0003800000 */
[----:B------:R3:W5:Y:S02]  /*eef0*/  LDG.E.LTC128B.U16 R23, desc[UR36][R8.64+0x1f2] ;  /* 0x0001f22408177981 */ /* 0x000764000c1e1520 */
.L_x_287:
[----:B------:R-:W-:Y:S05]  /*ef00*/  BSYNC B1 ;  /* 0x0000000000017941 */ /* 0x000fea0003800000 */
.L_x_286:
[----:B------:R-:W4:Y:S01]  /*ef10*/  LDL.LU R10, [R1+0x1fc] ;  /* 0x0001fc00010a7983 */ /* 0x000f220000300800 */
[----:B0----5:R-:W-:Y:S01]  /*ef20*/  HADD2.F32 R3, -RZ, R23.H0_H0 ;  /* 0x20000017ff037230 */ /* 0x021fe20000004100 */
[----:B------:R-:W-:Y:S01]  /*ef30*/  ISETP.GT.AND P0, PT, R153, 0x80, PT ;  /* 0x000000809900780c */ /* 0x000fe20003f04270 */
[----:B--23--:R-:W-:-:S03]  /*ef40*/  IMAD R8, R11, R14, RZ ;  /* 0x0000000e0b087224 */ /* 0x00cfc600078e02ff */
[----:B------:R-:W-:Y:S01]  /*ef50*/  FMUL R3, R3, R16 ;  /* 0x0000001003037220 */ /* 0x000fe20000400000 */
[C---:B------:R-:W-:Y:S01]  /*ef60*/  IMAD R167, R169.reuse, R15, R8 ;  /* 0x0000000fa9a77224 */ /* 0x040fe200078e0208 */
[----:B------:R-:W-:Y:S01]  /*ef70*/  ISETP.GT.AND P4, PT, R0, RZ, P0 ;  /* 0x000000ff0000720c */ /* 0x000fe20000784270 */
[----:B------:R-:W-:-:S04]  /*ef80*/  IMAD.WIDE.U32 R8, R169, R14, R20 ;  /* 0x0000000ea9087225 */ /* 0x000fc800078e0014 */
[----:B------:R-:W-:Y:S02]  /*ef90*/  IMAD.IADD R9, R9, 0x1, R167 ;  /* 0x0000000109097824 */ /* 0x000fe400078e02a7 */
[----:B----4-:R-:W-:Y:S01]  /*efa0*/  FFMA R3, R10, R2, R3 ;  /* 0x000000020a037223 */ /* 0x010fe20000000003 */
[----:B------:R-:W-:-:S04]  /*efb0*/  LEA R10, P2, R8, R12, 0x1 ;  /* 0x0000000c080a7211 */ /* 0x000fc800078408ff */
[----:B------:R-:W-:Y:S02]  /*efc0*/  F2FP.F16.F32.PACK_AB R3, RZ, R3 ;  /* 0x00000003ff03723e */ /* 0x000fe400000000ff */
[--C-:B------:R-:W-:Y:S02]  /*efd0*/  LEA.HI.X R11, R8, R13, R9.reuse, 0x1, P2 ;  /* 0x0000000d080b7211 */ /* 0x100fe400010f0c09 */
[----:B------:R-:W-:-:S05]  /*efe0*/  PRMT R9, R3, 0x7610, R9 ;  /* 0x0000761003097816 */ /* 0x000fca0000000009 */
[----:B------:R0:W-:Y:S04]  /*eff0*/  @P1 STG.E.U16 desc[UR36][R6.64+0x1f2], R9 ;  /* 0x0001f20906001986 */ /* 0x0001e8000c101524 */
[----:B------:R-:W2:Y:S01]  /*f000*/  @P4 LDG.E.LTC128B.U16 R23, desc[UR36][R10.64] ;  /* 0x000000240a174981 */ /* 0x000ea2000c1e1520 */
[----:B-1----:R-:W-:Y:S01]  /*f010*/  MOV R161, UR8 ;  /* 0x0000000800a17c02 */ /* 0x002fe20008000f00 */
[----:B------:R-:W-:Y:S01]  /*f020*/  IMAD.U32 R165, RZ, RZ, UR8 ;  /* 0x00000008ffa57e24 */ /* 0x000fe2000f8e00ff */
[----:B------:R-:W-:Y:S01]  /*f030*/  ISETP.GT.AND P2, PT, R0, 0x1, P0 ;  /* 0x000000010000780c */ /* 0x000fe20000744270 */
[----:B------:R-:W-:Y:S01]  /*f040*/  IMAD.U32 R164, RZ, RZ, UR9 ;  /* 0x00000009ffa47e24 */ /* 0x000fe2000f8e00ff */
[----:B------:R-:W-:Y:S01]  /*f050*/  SHF.L.U32 R161, R161, 0x8, RZ ;  /* 0x00000008a1a17819 */ /* 0x000fe200000006ff */
[----:B------:R-:W-:Y:S01]  /*f060*/  BSSY B1, `(.L_x_288) ;  /* 0x0000011000017945 */ /* 0x000fe20003800000 */
[----:B0-----:R-:W-:-:S02]  /*f070*/  IMAD.WIDE.U32 R8, R169, R14, R18 ;  /* 0x0000000ea9087225 */ /* 0x001fc400078e0012 */
[----:B------:R-:W-:Y:S02]  /*f080*/  SHF.L.U64.HI R165, R165, 0x8, R164 ;  /* 0x00000008a5a57819 */ /* 0x000fe400000102a4 */
[----:B------:R-:W-:Y:S02]  /*f090*/  IMAD.IADD R9, R167, 0x1, R9 ;  /* 0x00000001a7097824 */ /* 0x000fe400078e0209 */
[----:B------:R-:W-:Y:S01]  /*f0a0*/  IMAD.WIDE.U32 R162, R22, UR43, R8 ;  /* 0x0000002b16a27c25 */ /* 0x000fe2000f8e0008 */
[----:B------:R-:W-:-:S03]  /*f0b0*/  IADD3 R8, P1, R161, R4, RZ ;  /* 0x00000004a1087210 */ /* 0x000fc60007f3e0ff */
[----:B------:R-:W-:Y:S01]  /*f0c0*/  IMAD.IADD R7, R159, 0x1, R163 ;  /* 0x000000019f077824 */ /* 0x000fe200078e02a3 */
[----:B------:R-:W-:Y:S01]  /*f0d0*/  LEA R6, P3, R162, R12, 0x1 ;  /* 0x0000000ca2067211 */ /* 0x000fe200078608ff */
[----:B------:R-:W-:-:S03]  /*f0e0*/  IMAD.X R9, R165, 0x1, R5, P1 ;  /* 0x00000001a5097824 */ /* 0x000fc600008e0605 */
[----:B------:R-:W-:Y:S01]  /*f0f0*/  LEA.HI.X R7, R162, R13, R7, 0x1, P3 ;  /* 0x0000000da2077211 */ /* 0x000fe200018f0c07 */
[----:B--2---:R-:W-:-:S05]  /*f100*/  HADD2.F32 R3, -RZ, R23.H0_H0 ;  /* 0x20000017ff037230 */ /* 0x004fca0000004100 */
[----:B------:R-:W-:-:S04]  /*f110*/  FMUL R3, R3, R16 ;  /* 0x0000001003037220 */ /* 0x000fc80000400000 */
[----:B------:R-:W-:-:S05]  /*f120*/  FFMA R3, R24, R2, R3 ;  /* 0x0000000218037223 */ /* 0x000fca0000000003 */
[----:B------:R-:W-:-:S05]  /*f130*/  F2FP.F16.F32.PACK_AB R3, RZ, R3 ;  /* 0x00000003ff03723e */ /* 0x000fca00000000ff */
[----:B------:R0:W-:Y:S01]  /*f140*/  @P4 STG.E.U16 desc[UR36][R8.64], R3 ;  /* 0x0000000308004986 */ /* 0x0001e2000c101524 */
[----:B------:R-:W-:Y:S05]  /*f150*/  @!P2 BRA `(.L_x_289) ;  /* 0x000000000004a947 */ /* 0x000fea0003800000 */
[----:B------:R1:W5:Y:S02]  /*f160*/  LDG.E.LTC128B.U16 R23, desc[UR36][R6.64+0x2] ;  /* 0x0000022406177981 */ /* 0x000364000c1e1520 */
.L_x_289:
[----:B------:R-:W-:Y:S05]  /*f170*/  BSYNC B1 ;  /* 0x0000000000017941 */ /* 0x000fea0003800000 */
.L_x_288:
[----:B0----5:R-:W-:Y:S01]  /*f180*/  HADD2.F32 R3, -RZ, R23.H0_H0 ;  /* 0x20000017ff037230 */ /* 0x021fe20000004100 */
[----:B------:R-:W-:Y:S01]  /*f190*/  ISETP.GT.AND P1, PT, R153, 0x88, PT ;  /* 0x000000889900780c */ /* 0x000fe20003f24270 */
[----:B------:R-:W-:Y:S01]  /*f1a0*/  IMAD.WIDE.U32 R14, R169, R14, R156 ;  /* 0x0000000ea90e7225 */ /* 0x000fe200078e009c */
[----:B------:R-:W-:Y:S03]  /*f1b0*/  BSSY B1, `(.L_x_290) ;  /* 0x0000010000017945 */ /* 0x000fe60003800000 */
[----:B------:R-:W-:Y:S01]  /*f1c0*/  FMUL R10, R3, R16 ;  /* 0x00000010030a7220 */ /* 0x000fe20000400000 */
[----:B------:R-:W-:Y:S02]  /*f1d0*/  ISETP.GT.AND P3, PT, R0, RZ, P1 ;  /* 0x000000ff0000720c */ /* 0x000fe40000f64270 */
[----:B------:R-:W-:Y:S01]  /*f1e0*/  IADD3 R154, P4, R154, R14, RZ ;  /* 0x0000000e9a9a7210 */ /* 0x000fe20007f9e0ff */
[----:B------:R-:W-:Y:S01]  /*f1f0*/  FFMA R10, R25, R2, R10 ;  /* 0x00000002190a7223 */ /* 0x000fe2000000000a */
[----:B------:R-:W-:-:S02]  /*f200*/  IADD3 R167, R167, R15, RZ ;  /* 0x0000000fa7a77210 */ /* 0x000fc40007ffe0ff */
[----:B------:R-:W-:Y:S02]  /*f210*/  IADD3 R14, P5, R18, R14, RZ ;  /* 0x0000000e120e7210 */ /* 0x000fe40007fbe0ff */
[----:B------:R-:W-:Y:S01]  /*f220*/  F2FP.F16.F32.PACK_AB R3, RZ, R10 ;  /* 0x0000000aff03723e */ /* 0x000fe200000000ff */
[--C-:B------:R-:W-:Y:S01]  /*f230*/  IMAD.X R20, R167, 0x1, R21.reuse, P4 ;  /* 0x00000001a7147824 */ /* 0x100fe200020e0615 */
[C---:B------:R-:W-:Y:S02]  /*f240*/  LEA R10, P4, R154.reuse, R12, 0x1 ;  /* 0x0000000c9a0a7211 */ /* 0x040fe400078808ff */
[----:B------:R-:W-:Y:S02]  /*f250*/  PRMT R21, R3, 0x7610, R21 ;  /* 0x0000761003157816 */ /* 0x000fe40000000015 */
[----:B------:R-:W-:Y:S02]  /*f260*/  LEA.HI.X R11, R154, R13, R20, 0x1, P4 ;  /* 0x0000000d9a0b7211 */ /* 0x000fe400020f0c14 */
[----:B------:R-:W-:Y:S01]  /*f270*/  PRMT R3, R23, 0x7610, R3 ;  /* 0x0000761017037816 */ /* 0x000fe20000000003 */
[----:B------:R0:W-:Y:S01]  /*f280*/  @P2 STG.E.U16 desc[UR36][R8.64+0x2], R21 ;  /* 0x0000021508002986 */ /* 0x0001e2000c101524 */
[----:B------:R-:W-:Y:S05]  /*f290*/  @!P3 BRA `(.L_x_291) ;  /* 0x000000000004b947 */ /* 0x000fea0003800000 */
[----:B------:R2:W5:Y:S02]  /*f2a0*/  LDG.E.LTC128B.U16 R3, desc[UR36][R10.64] ;  /* 0x000000240a037981 */ /* 0x000564000c1e1520 */
.L_x_291:
[----:B------:R-:W-:Y:S05]  /*f2b0*/  BSYNC B1 ;  /* 0x0000000000017941 */ /* 0x000fea0003800000 */
.L_x_290:
[----:B--2--5:R-:W-:Y:S01]  /*f2c0*/  HADD2.F32 R11, -RZ, R3.H0_H0 ;  /* 0x20000003ff0b7230 */ /* 0x024fe20000004100 */
[----:B------:R-:W-:Y:S01]  /*f2d0*/  IADD3 R10, P2, R8, R160, RZ ;  /* 0x000000a0080a7210 */ /* 0x000fe20007f5e0ff */
[----:B------:R-:W-:Y:S01]  /*f2e0*/  IMAD.X R15, R19, 0x1, R167, P5 ;  /* 0x00000001130f7824 */ /* 0x000fe200028e06a7 */
[----:B------:R-:W-:Y:S01]  /*f2f0*/  ISETP.GT.AND P5, PT, R0, 0x1, P1 ;  /* 0x000000010000780c */ /* 0x000fe20000fa4270 */
[----:B------:R-:W-:Y:S01]  /*f300*/  BSSY B1, `(.L_x_292) ;  /* 0x000000c000017945 */ /* 0x000fe20003800000 */
[----:B------:R-:W-:Y:S01]  /*f310*/  FMUL R11, R11, R16 ;  /* 0x000000100b0b7220 */ /* 0x000fe20000400000 */
[----:B------:R-:W-:-:S04]  /*f320*/  IMAD.WIDE.U32 R22, R22, UR43, R14 ;  /* 0x0000002b16167c25 */ /* 0x000fc8000f8e000e */
[----:B------:R-:W-:Y:S01]  /*f330*/  FFMA R11, R26, R2, R11 ;  /* 0x000000021a0b7223 */ /* 0x000fe2000000000b */
[----:B------:R-:W-:Y:S02]  /*f340*/  IADD3 R159, R159, R23, RZ ;  /* 0x000000179f9f7210 */ /* 0x000fe40007ffe0ff */
[C---:B------:R-:W-:Y:S02]  /*f350*/  LEA R12, P4, R22.reuse, R12, 0x1 ;  /* 0x0000000c160c7211 */ /* 0x040fe400078808ff */
[----:B------:R-:W-:Y:S01]  /*f360*/  F2FP.F16.F32.PACK_AB R14, RZ, R11 ;  /* 0x0000000bff0e723e */ /* 0x000fe200000000ff */
[----:B------:R-:W-:Y:S01]  /*f370*/  IMAD.X R11, R9, 0x1, R158, P2 ;  /* 0x00000001090b7824 */ /* 0x000fe200010e069e */
[----:B------:R-:W-:-:S04]  /*f380*/  LEA.HI.X R13, R22, R13, R159, 0x1, P4 ;  /* 0x0000000d160d7211 */ /* 0x000fc800020f0c9f */
[----:B------:R2:W-:Y:S01]  /*f390*/  @P3 STG.E.U16 desc[UR36][R10.64], R14 ;  /* 0x0000000e0a003986 */ /* 0x0005e2000c101524 */
[----:B------:R-:W-:Y:S05]  /*f3a0*/  @!P5 BRA `(.L_x_293) ;  /* 0x000000000004d947 */ /* 0x000fea0003800000 */
[----:B------:R3:W5:Y:S02]  /*f3b0*/  LDG.E.LTC128B.U16 R3, desc[UR36][R12.64+0x2] ;  /* 0x000002240c037981 */ /* 0x000764000c1e1520 */
.L_x_293:
[----:B------:R-:W-:Y:S05]  /*f3c0*/  BSYNC B1 ;  /* 0x0000000000017941 */ /* 0x000fea0003800000 */
.L_x_292:
[----:B-----5:R-:W-:Y:S01]  /*f3d0*/  HADD2.F32 R15, -RZ, R3.H0_H0 ;  /* 0x20000003ff0f7230 */ /* 0x020fe20000004100 */
[----:B------:R-:W-:Y:S01]  /*f3e0*/  ISETP.GT.AND P2, PT, R0, 0x8, P0 ;  /* 0x000000080000780c */ /* 0x000fe20000744270 */
[----:B------:R-:W-:Y:S03]  /*f3f0*/  BSSY B1, `(.L_x_294) ;  /* 0x0000007000017945 */ /* 0x000fe60003800000 */
[----:B--2---:R-:W-:-:S04]  /*f400*/  FMUL R14, R15, R16 ;  /* 0x000000100f0e7220 */ /* 0x004fc80000400000 */
[----:B------:R-:W-:-:S05]  /*f410*/  FFMA R14, R27, R2, R14 ;  /* 0x000000021b0e7223 */ /* 0x000fca000000000e */
[----:B------:R-:W-:-:S05]  /*f420*/  F2FP.F16.F32.PACK_AB R14, RZ, R14 ;  /* 0x0000000eff0e723e */ /* 0x000fca00000000ff */
[----:B------:R2:W-:Y:S01]  /*f430*/  @P5 STG.E.U16 desc[UR36][R10.64+0x2], R14 ;  /* 0x0000020e0a005986 */ /* 0x0005e2000c101524 */
[----:B------:R-:W-:Y:S05]  /*f440*/  @!P2 BRA `(.L_x_295) ;  /* 0x000000000004a947 */ /* 0x000fea0003800000 */
[----:B------:R4:W5:Y:S02]  /*f450*/  LDG.E.LTC128B.U16 R3, desc[UR36][R6.64+0x10] ;  /* 0x0000102406037981 */ /* 0x000964000c1e1520 */
.L_x_295:
[----:B------:R-:W-:Y:S05]  /*f460*/  BSYNC B1 ;  /* 0x0000000000017941 */ /* 0x000fea0003800000 */
.L_x_294:
[----:B--2--5:R-:W-:Y:S01]  /*f470*/  HADD2.F32 R11, -RZ, R3.H0_H0 ;  /* 0x20000003ff0b7230 */ /* 0x024fe20000004100 */
[----:B------:R-:W-:Y:S01]  /*f480*/  ISETP.GT.AND P3, PT, R0, 0x9, P0 ;  /* 0x000000090000780c */ /* 0x000fe20000764270 */
[----:B------:R-:W-:Y:S03]  /*f490*/  BSSY B1, `(.L_x_296) ;  /* 0x0000007000017945 */ /* 0x000fe60003800000 */
[----:B------:R-:W-:-:S04]  /*f4a0*/  FMUL R11, R11, R16 ;  /* 0x000000100b0b7220 */ /* 0x000fc80000400000 */
[----:B------:R-:W-:-:S05]  /*f4b0*/  FFMA R11, R28, R2, R11 ;  /* 0x000000021c0b7223 */ /* 0x000fca000000000b */
[----:B------:R-:W-:-:S05]  /*f4c0*/  F2FP.F16.F32.PACK_AB R11, RZ, R11 ;  /* 0x0000000bff0b723e */ /* 0x000fca00000000ff */
[----:B------:R2:W-:Y:S01]  /*f4d0*/  @P2 STG.E.U16 desc[UR36][R8.64+0x10], R11 ;  /* 0x0000100b08002986 */ /* 0x0005e2000c101524 */
[----:B------:R-:W-:Y:S05]  /*f4e0*/  @!P3 BRA `(.L_x_297) ;  /* 0x000000000004b947 */ /* 0x000fea0003800000 */
[----:B------:R0:W5:Y:S02]  /*f4f0*/  LDG.E.LTC128B.U16 R3, desc[UR36][R6.64+0x12] ;  /* 0x0000122406037981 */ /* 0x000164000c1e1520 */
.L_x_297:
[----:B------:R-:W-:Y:S05]  /*f500*/  BSYNC B1 ;  /* 0x0000000000017941 */ /* 0x000fea0003800000 */
.L_x_296:
        /* <DEDUP_REMOVED lines=9> */
.L_x_299:
[----:B------:R-:W-:Y:S05]  /*f5a0*/  BSYNC B1 ;  /* 0x0000000000017941 */ /* 0x000fea0003800000 */
.L_x_298:
[----:B-----5:R-:W-:Y:S01]  /*f5b0*/  HADD2.F32 R11, -RZ, R3.H0_H0 ;  /* 0x20000003ff0b7230 */ /* 0x020fe20000004100 */
[----:B--2---:R-:W-:Y:S01]  /*f5c0*/  IADD3 R10, P3, R160, R8, RZ ;  /* 0x00000008a00a7210 */ /* 0x004fe20007f7e0ff */
[----:B------:R-:W-:Y:S01]  /*f5d0*/  BSSY B1, `(.L_x_300) ;  /* 0x0000009000017945 */ /* 0x000fe20003800000 */
[----:B------:R-:W-:Y:S02]  /*f5e0*/  ISETP.GT.AND P2, PT, R0, 0x9, P1 ;  /* 0x000000090000780c */ /* 0x000fe40000f44270 */
[----:B------:R-:W-:-:S04]  /*f5f0*/  FMUL R11, R11, R16 ;  /* 0x000000100b0b7220 */ /* 0x000fc80000400000 */
[----:B------:R-:W-:-:S05]  /*f600*/  FFMA R11, R30, R2, R11 ;  /* 0x000000021e0b7223 */ /* 0x000fca000000000b */
[----:B------:R-:W-:Y:S01]  /*f610*/  F2FP.F16.F32.PACK_AB R14, RZ, R11 ;  /* 0x0000000bff0e723e */ /* 0x000fe200000000ff */
[----:B------:R-:W-:-:S05]  /*f620*/  IMAD.X R11, R158, 0x1, R9, P3 ;  /* 0x000000019e0b7824 */ /* 0x000fca00018e0609 */
[----:B------:R2:W-:Y:S01]  /*f630*/  @P4 STG.E.U16 desc[UR36][R10.64+0x10], R14 ;  /* 0x0000100e0a004986 */ /* 0x0005e2000c101524 */
[----:B------:R-:W-:Y:S05]  /*f640*/  @!P2 BRA `(.L_x_301) ;  /* 0x000000000004a947 */ /* 0x000fea0003800000 */
[----:B------:R0:W5:Y:S02]  /*f650*/  LDG.E.LTC128B.U16 R3, desc[UR36][R12.64+0x12] ;  /* 0x000012240c037981 */ /* 0x000164000c1e1520 */
.L_x_301:
[----:B------:R-:W-:Y:S05]  /*f660*/  BSYNC B1 ;  /* 0x0000000000017941 */ /* 0x000fea0003800000 */
.L_x_300:
[----:B--2--5:R-:W-:Y:S01]  /*f670*/  HADD2.F32 R11, -RZ, R3.H0_H0 ;  /* 0x20000003ff0b7230 */ /* 0x024fe20000004100 */
[----:B------:R-:W-:Y:S01]  /*f680*/  IADD3 R160, P3, P4, R160, R4, R161 ;  /* 0x00000004a0a07210 */ /* 0x000fe20007c7e0a1 */
[----:B------:R-:W-:Y:S01]  /*f690*/  BSSY B1, `(.L_x_302) ;  /* 0x0000009000017945 */ /* 0x000fe20003800000 */
[----:B------:R-:W-:Y:S02]  /*f6a0*/  ISETP.GT.AND P5, PT, R0, 0x10, P0 ;  /* 0x000000100000780c */ /* 0x000fe400007a4270 */
[----:B------:R-:W-:Y:S01]  /*f6b0*/  FMUL R10, R11, R16 ;  /* 0x000000100b0a7220 */ /* 0x000fe20000400000 */
[----:B------:R-:W-:-:S03]  /*f6c0*/  IADD3.X R161, R158, R5, R165, P3, P4 ;  /* 0x000000059ea17210 */ /* 0x000fc60001fe84a5 */
[----:B------:R-:W-:-:S05]  /*f6d0*/  FFMA R10, R31, R2, R10 ;  /* 0x000000021f0a7223 */ /* 0x000fca000000000a */
[----:B------:R-:W-:-:S05]  /*f6e0*/  F2FP.F16.F32.PACK_AB R10, RZ, R10 ;  /* 0x0000000aff0a723e */ /* 0x000fca00000000ff */
[----:B------:R2:W-:Y:S01]  /*f6f0*/  @P2 STG.E.U16 desc[UR36][R160.64+0x12], R10 ;  /* 0x0000120aa0002986 */ /* 0x0005e2000c101524 */
[----:B------:R-:W-:Y:S05]  /*f700*/  @!P5 BRA `(.L_x_303) ;  /* 0x000000000004d947 */ /* 0x000fea0003800000 */
[----:B------:R0:W5:Y:S02]  /*f710*/  LDG.E.LTC128B.U16 R3, desc[UR36][R6.64+0x20] ;  /* 0x0000202406037981 */ /* 0x000164000c1e1520 */
.L_x_303:
[----:B------:R-:W-:Y:S05]  /*f720*/  BSYNC B1 ;  /* 0x0000000000017941 */ /* 0x000fea0003800000 */
.L_x_302:
[----:B-----5:R-:W-:Y:S01]  /*f730*/  HADD2.F32 R5, -RZ, R3.H0_H0 ;  /* 0x20000003ff057230 */ /* 0x020fe20000004100 */
        /* <DEDUP_REMOVED lines=8> */
.L_x_305:
[----:B------:R-:W-:Y:S05]  /*f7c0*/  BSYNC B1 ;  /* 0x0000000000017941 */ /* 0x000fea0003800000 */
.L_x_304:
[----:B0----5:R-:W-:Y:S01]  /*f7d0*/  HADD2.F32 R5, -RZ, R3.H0_H0 ;  /* 0x20000003ff057230 */ /* 0x021fe20000004100 */
        /* <DEDUP_REMOVED lines=8> */
.L_x_307:
[----:B------:R-:W-:Y:S05]  /*f860*/  BSYNC B1 ;  /* 0x0000000000017941 */ /* 0x000fea0003800000 */
.L_x_306:
[----:B-----5:R-:W-:Y:S01]  /*f870*/  HADD2.F32 R5, -RZ, R3.H0_H0 ;  /* 0x20000003ff057230 */ /* 0x020fe20000004100 */
[----:B0-----:R-:W-:Y:S01]  /*f880*/  @P3 MOV R4, R160 ;  /* 0x000000a000043202 */ /* 0x001fe20000000f00 */
[----:B------:R-:W-:Y:S01]  /*f890*/  BSSY B1, `(.L_x_308) ;  /* 0x000000a000017945 */ /* 0x000fe20003800000 */
[----:B------:R-:W-:Y:S02]  /*f8a0*/  ISETP.GT.AND P2, PT, R0, 0x11, P1 ;  /* 0x000000110000780c */ /* 0x000fe40000f44270 */
[----:B------:R-:W-:-:S04]  /*f8b0*/  FMUL R5, R5, R16 ;  /* 0x0000001005057220 */ /* 0x000fc80000400000 */
[----:B------:R-:W-:-:S05]  /*f8c0*/  FFMA R5, R34, R2, R5 ;  /* 0x0000000222057223 */ /* 0x000fca0000000005 */
[----:B------:R-:W-:-:S04]  /*f8d0*/  F2FP.F16.F32.PACK_AB R5, RZ, R5 ;  /* 0x00000005ff05723e */ /* 0x000fc800000000ff */
[----:B--2---:R-:W-:Y:S01]  /*f8e0*/  PRMT R10, R5, 0x7610, R10 ;  /* 0x00007610050a7816 */ /* 0x004fe2000000000a */
[----:B------:R-:W-:-:S05]  /*f8f0*/  @P3 IMAD.MOV.U32 R5, RZ, RZ, R161 ;  /* 0x000000ffff053224 */ /* 0x000fca00078e00a1 */
[----:B------:R0:W-:Y:S01]  /*f900*/  @P3 STG.E.U16 desc[UR36][R4.64+0x20], R10 ;  /* 0x0000200a04003986 */ /* 0x0001e2000c101524 */
[----:B------:R-:W-:Y:S05]  /*f910*/  @!P2 BRA `(.L_x_309) ;  /* 0x000000000004a947 */ /* 0x000fea0003800000 */
[----:B------:R2:W5:Y:S02]  /*f920*/  LDG.E.LTC128B.U16 R3, desc[UR36][R12.64+0x22] ;  /* 0x000022240c037981 */ /* 0x000564000c1e1520 */
.L_x_309:
[----:B------:R-:W-:Y:S05]  /*f930*/  BSYNC B1 ;  /* 0x0000000000017941 */ /* 0x000fea0003800000 */
.L_x_308:
[----:B0----5:R-:W-:Y:S01]  /*f940*/  HADD2.F32 R5, -RZ, R3.H0_H0 ;  /* 0x20000003ff057230 */ /* 0x021fe20000004100 */
[----:B------:R-:W-:Y:S01]  /*f950*/  ISETP.GT.AND P3, PT, R0, 0x18, P0 ;  /* 0x000000180000780c */ /* 0x000fe20000764270 */
[----:B------:R-:W-:Y:S03]  /*f960*/  BSSY B1, `(.L_x_310) ;  /* 0x000000a000017945 */ /* 0x000fe60003800000 */
[----:B------:R-:W-:Y:S01]  /*f970*/  FMUL R4, R5, R16 ;  /* 0x0000001005047220 */ /* 0x000fe20000400000 */
[----:B------:R-:W-:-:S03]  /*f980*/  @P2 MOV R5, R161 ;  /* 0x000000a100052202 */ /* 0x000fc60000000f00 */
[----:B------:R-:W-:-:S05]  /*f990*/  FFMA R4, R35, R2, R4 ;  /* 0x0000000223047223 */ /* 0x000fca0000000004 */
[----:B------:R-:W-:-:S04]  /*f9a0*/  F2FP.F16.F32.PACK_AB R4, RZ, R4 ;  /* 0x00000004ff04723e */ /* 0x000fc800000000ff */
[----:B------:R-:W-:Y:S01]  /*f9b0*/  PRMT R10, R4, 0x7610, R10 ;  /* 0x00007610040a7816 */ /* 0x000fe2000000000a */
[----:B------:R-:W-:-:S05]  /*f9c0*/  @P2 IMAD.MOV.U32 R4, RZ, RZ, R160 ;  /* 0x000000ffff042224 */ /* 0x000fca00078e00a0 */
[----:B------:R0:W-:Y:S01]  /*f9d0*/  @P2 STG.E.U16 desc[UR36][R4.64+0x22], R10 ;  /* 0x0000220a04002986 */ /* 0x0001e2000c101524 */
[----:B------:R-:W-:Y:S05]  /*f9e0*/  @!P3 BRA `(.L_x_311) ;  /* 0x000000000004b947 */ /* 0x000fea0003800000 */
[----:B------:R0:W5:Y:S02]  /*f9f0*/  LDG.E.LTC128B.U16 R3, desc[UR36][R6.64+0x30] ;  /* 0x0000302406037981 */ /* 0x000164000c1e1520 */
.L_x_311:
[----:B------:R-:W-:Y:S05]  /*fa00*/  BSYNC B1 ;  /* 0x0000000000017941 */ /* 0x000fea0003800000 */
.L_x_310:
        /* <DEDUP_REMOVED lines=9> */
.L_x_313:
[----:B------:R-:W-:Y:S05]  /*faa0*/  BSYNC B1 ;  /* 0x0000000000017941 */ /* 0x000fea0003800000 */
.L_x_312:
        /* <DEDUP_REMOVED lines=9> */
.L_x_315:
[----:B------:R-:W-:Y:S05]  /*fb40*/  BSYNC B1 ;  /* 0x0000000000017941 */ /* 0x000fea0003800000 */
.L_x_314:
[----:B-----5:R-:W-:Y:S01]  /*fb50*/  HADD2.F32 R5, -RZ, R3.H0_H0 ;  /* 0x20000003ff057230 */ /* 0x020fe20000004100 */
[----:B------:R-:W-:Y:S01]  /*fb60*/  ISETP.GT.AND P2, PT, R0, 0x19, P1 ;  /* 0x000000190000780c */ /* 0x000fe20000f44270 */
[----:B0-----:R-:W-:Y:S01]  /*fb70*/  @P3 IMAD.MOV.U32 R4, RZ, RZ, R160 ;  /* 0x000000ffff043224 */ /* 0x001fe200078e00a0 */
[----:B------:R-:W-:Y:S02]  /*fb80*/  BSSY B1, `(.L_x_316) ;  /* 0x0000009000017945 */ /* 0x000fe40003800000 */
[----:B------:R-:W-:-:S04]  /*fb90*/  FMUL R5, R5, R16 ;  /* 0x0000001005057220 */ /* 0x000fc80000400000 */
[----:B------:R-:W-:-:S05]  /*fba0*/  FFMA R5, R38, R2, R5 ;  /* 0x0000000226057223 */ /* 0x000fca0000000005 */
[----:B------:R-:W-:-:S04]  /*fbb0*/  F2FP.F16.F32.PACK_AB R5, RZ, R5 ;  /* 0x00000005ff05723e */ /* 0x000fc800000000ff */
[----:B------:R-:W-:Y:S01]  /*fbc0*/  PRMT R10, R5, 0x7610, R10 ;  /* 0x00007610050a7816 */ /* 0x000fe2000000000a */
[----:B------:R-:W-:-:S05]  /*fbd0*/  @P3 IMAD.MOV.U32 R5, RZ, RZ, R161 ;  /* 0x000000ffff053224 */ /* 0x000fca00078e00a1 */
[----:B------:R0:W-:Y:S01]  /*fbe0*/  @P3 STG.E.U16 desc[UR36][R4.64+0x30], R10 ;  /* 0x0000300a04003986 */ /* 0x0001e2000c101524 */
[----:B------:R-:W-:Y:S05]  /*fbf0*/  @!P2 BRA `(.L_x_317) ;  /* 0x000000000004a947 */ /* 0x000fea0003800000 */
[----:B------:R0:W5:Y:S02]  /*fc00*/  LDG.E.LTC128B.U16 R3, desc[UR36][R12.64+0x32] ;  /* 0x000032240c037981 */ /* 0x000164000c1e1520 */
.L_x_317:
[----:B------:R-:W-:Y:S05]  /*fc10*/  BSYNC B1 ;  /* 0x0000000000017941 */ /* 0x000fea0003800000 */
.L_x_316:
[----:B0----5:R-:W-:Y:S01]  /*fc20*/  HADD2.F32 R5, -RZ, R3.H0_H0 ;  /* 0x20000003ff057230 */ /* 0x021fe20000004100 */
[----:B------:R-:W-:Y:S01]  /*fc30*/  ISETP.GT.AND P3, PT, R0, 0x20, P0 ;  /* 0x000000200000780c */ /* 0x000fe20000764270 */
[----:B------:R-:W-:Y:S03]  /*fc40*/  BSSY B1, `(.L_x_318) ;  /* 0x000000a000017945 */ /* 0x000fe60003800000 */
[----:B------:R-:W-:Y:S01]  /*fc50*/  FMUL R4, R5, R16 ;  /* 0x0000001005047220 */ /* 0x000fe20000400000 */
[----:B------:R-:W-:-:S03]  /*fc60*/  @P2 IMAD.MOV.U32 R5, RZ, RZ, R161 ;  /* 0x000000ffff052224 */ /* 0x000fc600078e00a1 */
[----:B------:R-:W-:-:S05]  /*fc70*/  FFMA R4, R39, R2, R4 ;  /* 0x0000000227047223 */ /* 0x000fca0000000004 */
[----:B------:R-:W-:-:S04]  /*fc80*/  F2FP.F16.F32.PACK_AB R4, RZ, R4 ;  /* 0x00000004ff04723e */ /* 0x000fc800000000ff */
[----:B------:R-:W-:Y:S02]  /*fc90*/  PRMT R10, R4, 0x7610, R10 ;  /* 0x00007610040a7816 */ /* 0x000fe4000000000a */
[----:B------:R-:W-:-:S05]  /*fca0*/  @P2 MOV R4, R160 ;  /* 0x000000a000042202 */ /* 0x000fca0000000f00 */
[----:B------:R0:W-:Y:S01]  /*fcb0*/  @P2 STG.E.U16 desc[UR36][R4.64+0x32], R10 ;  /* 0x0000320a04002986 */ /* 0x0001e2000c101524 */
[----:B------:R-:W-:Y:S05]  /*fcc0*/  @!P3 BRA `(.L_x_319) ;  /* 0x000000000004b947 */ /* 0x000fea0003800000 */
[----:B------:R0:W5:Y:S02]  /*fcd0*/  LDG.E.LTC128B.U16 R3, desc[UR36][R6.64+0x40] ;  /* 0x0000402406037981 */ /* 0x000164000c1e1520 */
.L_x_319:
[----:B------:R-:W-:Y:S05]  /*fce0*/  BSYNC B1 ;  /* 0x0000000000017941 */ /* 0x000fea0003800000 */
.L_x_318:
        /* <DEDUP_REMOVED lines=9> */
.L_x_321:
[----:B------:R-:W-:Y:S05]  /*fd80*/  BSYNC B1 ;  /* 0x0000000000017941 */ /* 0x000fea0003800000 */
.L_x_320:
        /* <DEDUP_REMOVED lines=9> */
.L_x_323:
[----:B------:R-:W-:Y:S05]  /*fe20*/  BSYNC B1 ;  /* 0x0000000000017941 */ /* 0x000fea0003800000 */
.L_x_322:
[----:B-----5:R-:W-:Y:S01]  /*fe30*/  HADD2.F32 R5, -RZ, R3.H0_H0 ;  /* 0x20000003ff057230 */ /* 0x020fe20000004100 */
[----:B------:R-:W-:Y:S01]  /*fe40*/  ISETP.GT.AND P2, PT, R0, 0x21, P1 ;  /* 0x000000210000780c */ /* 0x000fe20000f44270 */
[----:B0-----:R-:W-:Y:S01]  /*fe50*/  @P3 IMAD.MOV.U32 R4, RZ, RZ, R160 ;  /* 0x000000ffff043224 */ /* 0x001fe200078e00a0 */
[----:B------:R-:W-:Y:S02]  /*fe60*/  BSSY B1, `(.L_x_324) ;  /* 0x0000009000017945 */ /* 0x000fe40003800000 */
[----:B------:R-:W-:-:S04]  /*fe70*/  FMUL R5, R5, R16 ;  /* 0x0000001005057220 */ /* 0x000fc80000400000 */
[----:B------:R-:W-:-:S05]  /*fe80*/  FFMA R5, R42, R2, R5 ;  /* 0x000000022a057223 */ /* 0x000fca0000000005 */
[----:B------:R-:W-:-:S04]  /*fe90*/  F2FP.F16.F32.PACK_AB R5, RZ, R5 ;  /* 0x00000005ff05723e */ /* 0x000fc800000000ff */
[----:B------:R-:W-:Y:S02]  /*fea0*/  PRMT R10, R5, 0x7610, R10 ;  /* 0x00007610050a7816 */ /* 0x000fe4000000000a */
[----:B------:R-:W-:-:S05]  /*feb0*/  @P3 MOV R5, R161 ;  /* 0x000000a100053202 */ /* 0x000fca0000000f00 */
[----:B------:R0:W-:Y:S01]  /*fec0*/  @P3 STG.E.U16 desc[UR36][R4.64+0x40], R10 ;  /* 0x0000400a04003986 */ /* 0x0001e2000c101524 */
[----:B------:R-:W-:Y:S05]  /*fed0*/  @!P2 BRA `(.L_x_325) ;  /* 0x000000000004a947 */ /* 0x000fea0003800000 */
[----:B------:R0:W5:Y:S02]  /*fee0*/  LDG.E.LTC128B.U16 R3, desc[UR36][R12.64+0x42] ;  /* 0x000042240c037981 */ /* 0x000164000c1e1520 */
.L_x_325:
[----:B------:R-:W-:Y:S05]  /*fef0*/  BSYNC B1 ;  /* 0x0000000000017941 */ /* 0x000fea0003800000 */
.L_x_324:
[----:B0----5:R-:W-:Y:S01]  /*ff00*/  HADD2.F32 R5, -RZ, R3.H0_H0 ;  /* 0x20000003ff057230 */ /* 0x021fe20000004100 */
[----:B------:R-:W-:Y:S01]  /*ff10*/  ISETP.GT.AND P3, PT, R0, 0x28, P0 ;  /* 0x000000280000780c */ /* 0x000fe20000764270 */
[----:B------:R-:W-:Y:S03]  /*ff20*/  BSSY B1, `(.L_x_326) ;  /* 0x000000a000017945 */ /* 0x000fe60003800000 */
[----:B------:R-:W-:Y:S01]  /*ff30*/  FMUL R4, R5, R16 ;  /* 0x0000001005047220 */ /* 0x000fe20000400000 */
[----:B------:R-:W-:-:S03]  /*ff40*/  @P2 IMAD.MOV.U32 R5, RZ, RZ, R161 ;  /* 0x000000ffff052224 */ /* 0x000fc600078e00a1 */
[----:B------:R-:W-:-:S05]  /*ff50*/  FFMA R4, R43, R2, R4 ;  /* 0x000000022b047223 */ /* 0x000fca0000000004 */
[----:B------:R-:W-:-:S04]  /*ff60*/  F2FP.F16.F32.PACK_AB R4, RZ, R4 ;  /* 0x00000004ff04723e */ /* 0x000fc800000000ff */
[----:B------:R-:W-:Y:S01]  /*ff70*/  PRMT R10, R4, 0x7610, R10 ;  /* 0x00007610040a7816 */ /* 0x000fe2000000000a */
[----:B------:R-:W-:-:S05]  /*ff80*/  @P2 IMAD.MOV.U32 R4, RZ, RZ, R160 ;  /* 0x000000ffff042224 */ /* 0x000fca00078e00a0 */
[----:B------:R0:W-:Y:S01]  /*ff90*/  @P2 STG.E.U16 desc[UR36][R4.64+0x42], R10 ;  /* 0x0000420a04002986 */ /* 0x0001e2000c101524 */
[----:B------:R-:W-:Y:S05]  /*ffa0*/  @!P3 BRA `(.L_x_327) ;  /* 0x000000000004b947 */ /* 0x000fea0003800000 */
[----:B------:R0:W5:Y:S02]  /*ffb0*/  LDG.E.LTC128B.U16 R3, desc[UR36][R6.64+0x50] ;  /* 0x0000502406037981 */ /* 0x000164000c1e1520 */
.L_x_327:
[----:B------:R-:W-:Y:S05]  /*ffc0*/  BSYNC B1 ;  /* 0x0000000000017941 */ /* 0x000fea0003800000 */
.L_x_326:
        /* <DEDUP_REMOVED lines=9> */
.L_x_329:
[----:B------:R-:W-:Y:S05]  /*10060*/  BSYNC B1 ;  /* 0x0000000000017941 */ /* 0x000fea0003800000 */
.L_x_328:
        /* <DEDUP_REMOVED lines=9> */
.L_x_331:
[----:B------:R-:W-:Y:S05]  /*10100*/  BSYNC B1 ;  /* 0x0000000000017941 */ /* 0x000fea0003800000 */
.L_x_330:
[----:B-----5:R-:W-:Y:S01]  /*10110*/  HADD2.F32 R5, -RZ, R3.H0_H0 ;  /* 0x20000003ff057230 */ /* 0x020fe20000004100 */
[----:B0-----:R-:W-:Y:S01]  /*10120*/  @P3 MOV R4, R160 ;  /* 0x000000a000043202 */ /* 0x001fe20000000f00 */
[----:B------:R-:W-:Y:S01]  /*10130*/  BSSY B1, `(.L_x_332) ;  /* 0x000000a000017945 */ /* 0x000fe20003800000 */
[----:B------:R-:W-:Y:S02]  /*10140*/  ISETP.GT.AND P2, PT, R0, 0x29, P1 ;  /* 0x000000290000780c */ /* 0x000fe40000f44270 */
        /* <DEDUP_REMOVED lines=8> */
.L_x_333:
[----:B------:R-:W-:Y:S05]  /*101d0*/  BSYNC B1 ;  /* 0x0000000000017941 */ /* 0x000fea0003800000 */
.L_x_332:
        /* <DEDUP_REMOVED lines=12> */
.L_x_335:
[----:B------:R-:W-:Y:S05]  /*102a0*/  BSYNC B1 ;  /* 0x0000000000017941 */ /* 0x000fea0003800000 */
.L_x_334:
        /* <DEDUP_REMOVED lines=9> */
.L_x_337:
[----:B------:R-:W-:Y:S05]  /*10340*/  BSYNC B1 ;  /* 0x0000000000017941 */ /* 0x000fea0003800000 */
.L_x_336:
        /* <DEDUP_REMOVED lines=9> */
.L_x_339:
[----:B------:R-:W-:Y:S05]  /*103e0*/  BSYNC B1 ;  /* 0x0000000000017941 */ /* 0x000fea0003800000 */
.L_x_338:
        /* <DEDUP_REMOVED lines=12> */
.L_x_341:
[----:B------:R-:W-:Y:S05]  /*104b0*/  BSYNC B1 ;  /* 0x0000000000017941 */ /* 0x000fea0003800000 */
.L_x_340:
        /* <DEDUP_REMOVED lines=12> */
.L_x_343:
[----:B------:R-:W-:Y:S05]  /*10580*/  BSYNC B1 ;  /* 0x0000000000017941 */ /* 0x000fea0003800000 */
.L_x_342:
        /* <DEDUP_REMOVED lines=9> */
.L_x_345:
[----:B------:R-:W-:Y:S05]  /*10620*/  BSYNC B1 ;  /* 0x0000000000017941 */ /* 0x000fea0003800000 */
.L_x_344:
        /* <DEDUP_REMOVED lines=9> */
.L_x_347:
[----:B------:R-:W-:Y:S05]  /*106c0*/  BSYNC B1 ;  /* 0x0000000000017941 */ /* 0x000fea0003800000 */
.L_x_346:
        /* <DEDUP_REMOVED lines=12> */
.L_x_349:
[----:B------:R-:W-:Y:S05]  /*10790*/  BSYNC B1 ;  /* 0x0000000000017941 */ /* 0x000fea0003800000 */
.L_x_348:
        /* <DEDUP_REMOVED lines=12> */
.L_x_351:
[----:B------:R-:W-:Y:S05]  /*10860*/  BSYNC B1 ;  /* 0x0000000000017941 */ /* 0x000fea0003800000 */
.L_x_350:
        /* <DEDUP_REMOVED lines=9> */
.L_x_353:
[----:B------:R-:W-:Y:S05]  /*10900*/  BSYNC B1 ;  /* 0x0000000000017941 */ /* 0x000fea0003800000 */
.L_x_352:
        /* <DEDUP_REMOVED lines=9> */
.L_x_355:
[----:B------:R-:W-:Y:S05]  /*109a0*/  BSYNC B1 ;  /* 0x0000000000017941 */ /* 0x000fea0003800000 */
.L_x_354:
        /* <DEDUP_REMOVED lines=12> */
.L_x_357:
[----:B------:R-:W-:Y:S05]  /*10a70*/  BSYNC B1 ;  /* 0x0000000000017941 */ /* 0x000fea0003800000 */
.L_x_356:
        /* <DEDUP_REMOVED lines=12> */
.L_x_359:
[----:B------:R-:W-:Y:S05]  /*10b40*/  BSYNC B1 ;  /* 0x0000000000017941 */ /* 0x000fea0003800000 */
.L_x_358:
        /* <DEDUP_REMOVED lines=9> */
.L_x_361:
[----:B------:R-:W-:Y:S05]  /*10be0*/  BSYNC B1 ;  /* 0x0000000000017941 */ /* 0x000fea0003800000 */
.L_x_360:
        /* <DEDUP_REMOVED lines=9> */
.L_x_363:
[----:B------:R-:W-:Y:S05]  /*10c80*/  BSYNC B1 ;  /* 0x0000000000017941 */ /* 0x000fea0003800000 */
.L_x_362:
        /* <DEDUP_REMOVED lines=12> */
.L_x_365:
[----:B------:R-:W-:Y:S05]  /*10d50*/  BSYNC B1 ;  /* 0x0000000000017941 */ /* 0x000fea0003800000 */
.L_x_364:
        /* <DEDUP_REMOVED lines=12> */
.L_x_367:
[----:B------:R-:W-:Y:S05]  /*10e20*/  BSYNC B1 ;  /* 0x0000000000017941 */ /* 0x000fea0003800000 */
.L_x_366:
        /* <DEDUP_REMOVED lines=9> */
.L_x_369:
[----:B------:R-:W-:Y:S05]  /*10ec0*/  BSYNC B1 ;  /* 0x0000000000017941 */ /* 0x000fea0003800000 */
.L_x_368:
        /* <DEDUP_REMOVED lines=9> */
.L_x_371:
[----:B------:R-:W-:Y:S05]  /*10f60*/  BSYNC B1 ;  /* 0x0000000000017941 */ /* 0x000fea0003800000 */
.L_x_370:
        /* <DEDUP_REMOVED lines=12> */
.L_x_373:
[----:B------:R-:W-:Y:S05]  /*11030*/  BSYNC B1 ;  /* 0x0000000000017941 */ /* 0x000fea0003800000 */
.L_x_372:
        /* <DEDUP_REMOVED lines=12> */
.L_x_375:
[----:B------:R-:W-:Y:S05]  /*11100*/  BSYNC B1 ;  /* 0x0000000000017941 */ /* 0x000fea0003800000 */
.L_x_374:
        /* <DEDUP_REMOVED lines=9> */
.L_x_377:
[----:B------:R-:W-:Y:S05]  /*111a0*/  BSYNC B1 ;  /* 0x0000000000017941 */ /* 0x000fea0003800000 */
.L_x_376:
        /* <DEDUP_REMOVED lines=9> */
.L_x_379:
[----:B------:R-:W-:Y:S05]  /*11240*/  BSYNC B1 ;  /* 0x0000000000017941 */ /* 0x000fea0003800000 */
.L_x_378:
        /* <DEDUP_REMOVED lines=12> */
.L_x_381:
[----:B------:R-:W-:Y:S05]  /*11310*/  BSYNC B1 ;  /* 0x0000000000017941 */ /* 0x000fea0003800000 */
.L_x_380:
        /* <DEDUP_REMOVED lines=12> */
.L_x_383:
[----:B------:R-:W-:Y:S05]  /*113e0*/  BSYNC B1 ;  /* 0x0000000000017941 */ /* 0x000fea0003800000 */
.L_x_382:
        /* <DEDUP_REMOVED lines=9> */
.L_x_385:
[----:B------:R-:W-:Y:S05]  /*11480*/  BSYNC B1 ;  /* 0x0000000000017941 */ /* 0x000fea0003800000 */
.L_x_384:
        /* <DEDUP_REMOVED lines=9> */
.L_x_387:
[----:B------:R-:W-:Y:S05]  /*11520*/  BSYNC B1 ;  /* 0x0000000000017941 */ /* 0x000fea0003800000 */
.L_x_386:
        /* <DEDUP_REMOVED lines=12> */
.L_x_389:
[----:B------:R-:W-:Y:S05]  /*115f0*/  BSYNC B1 ;  /* 0x0000000000017941 */ /* 0x000fea0003800000 */
.L_x_388:
        /* <DEDUP_REMOVED lines=12> */
.L_x_391:
[----:B------:R-:W-:Y:S05]  /*116c0*/  BSYNC B1 ;  /* 0x0000000000017941 */ /* 0x000fea0003800000 */
.L_x_390:
        /* <DEDUP_REMOVED lines=9> */
.L_x_393:
[----:B------:R-:W-:Y:S05]  /*11760*/  BSYNC B1 ;  /* 0x0000000000017941 */ /* 0x000fea0003800000 */
.L_x_392:
        /* <DEDUP_REMOVED lines=9> */
.L_x_395:
[----:B------:R-:W-:Y:S05]  /*11800*/  BSYNC B1 ;  /* 0x0000000000017941 */ /* 0x000fea0003800000 */
.L_x_394:
        /* <DEDUP_REMOVED lines=12> */
.L_x_397:
[----:B------:R-:W-:Y:S05]  /*118d0*/  BSYNC B1 ;  /* 0x0000000000017941 */ /* 0x000fea0003800000 */
.L_x_396:
        /* <DEDUP_REMOVED lines=12> */
.L_x_399:
[----:B------:R-:W-:Y:S05]  /*119a0*/  BSYNC B1 ;  /* 0x0000000000017941 */ /* 0x000fea0003800000 */
.L_x_398:
        /* <DEDUP_REMOVED lines=9> */
.L_x_401:
[----:B------:R-:W-:Y:S05]  /*11a40*/  BSYNC B1 ;  /* 0x0000000000017941 */ /* 0x000fea0003800000 */
.L_x_400:
        /* <DEDUP_REMOVED lines=9> */
.L_x_403:
[----:B------:R-:W-:Y:S05]  /*11ae0*/  BSYNC B1 ;  /* 0x0000000000017941 */ /* 0x000fea0003800000 */
.L_x_402:
        /* <DEDUP_REMOVED lines=12> */
.L_x_405:
[----:B------:R-:W-:Y:S05]  /*11bb0*/  BSYNC B1 ;  /* 0x0000000000017941 */ /* 0x000fea0003800000 */
.L_x_404:
        /* <DEDUP_REMOVED lines=12> */
.L_x_407:
[----:B------:R-:W-:Y:S05]  /*11c80*/  BSYNC B1 ;  /* 0x0000000000017941 */ /* 0x000fea0003800000 */
.L_x_406:
        /* <DEDUP_REMOVED lines=9> */
.L_x_409:
[----:B------:R-:W-:Y:S05]  /*11d20*/  BSYNC B1 ;  /* 0x0000000000017941 */ /* 0x000fea0003800000 */
.L_x_408:
        /* <DEDUP_REMOVED lines=9> */
.L_x_411:
[----:B------:R-:W-:Y:S05]  /*11dc0*/  BSYNC B1 ;  /* 0x0000000000017941 */ /* 0x000fea0003800000 */
.L_x_410:
        /* <DEDUP_REMOVED lines=12> */
.L_x_413:
[----:B------:R-:W-:Y:S05]  /*11e90*/  BSYNC B1 ;  /* 0x0000000000017941 */ /* 0x000fea0003800000 */
.L_x_412:
        /* <DEDUP_REMOVED lines=12> */
.L_x_415:
[----:B------:R-:W-:Y:S05]  /*11f60*/  BSYNC B1 ;  /* 0x0000000000017941 */ /* 0x000fea0003800000 */
.L_x_414:
        /* <DEDUP_REMOVED lines=9> */
.L_x_417:
[----:B------:R-:W-:Y:S05]  /*12000*/  BSYNC B1 ;  /* 0x0000000000017941 */ /* 0x000fea0003800000 */
.L_x_416:
        /* <DEDUP_REMOVED lines=9> */
.L_x_419:
[----:B------:R-:W-:Y:S05]  /*120a0*/  BSYNC B1 ;  /* 0x0000000000017941 */ /* 0x000fea0003800000 */
.L_x_418:
        /* <DEDUP_REMOVED lines=12> */
.L_x_421:
[----:B------:R-:W-:Y:S05]  /*12170*/  BSYNC B1 ;  /* 0x0000000000017941 */ /* 0x000fea0003800000 */
.L_x_420:
        /* <DEDUP_REMOVED lines=12> */
.L_x_423:
[----:B------:R-:W-:Y:S05]  /*12240*/  BSYNC B1 ;  /* 0x0000000000017941 */ /* 0x000fea0003800000 */
.L_x_422:
        /* <DEDUP_REMOVED lines=9> */
.L_x_425:
[----:B------:R-:W-:Y:S05]  /*122e0*/  BSYNC B1 ;  /* 0x0000000000017941 */ /* 0x000fea0003800000 */
.L_x_424:
        /* <DEDUP_REMOVED lines=9> */
.L_x_427:
[----:B------:R-:W-:Y:S05]  /*12380*/  BSYNC B1 ;  /* 0x0000000000017941 */ /* 0x000fea0003800000 */
.L_x_426:
        /* <DEDUP_REMOVED lines=12> */
.L_x_429:
[----:B------:R-:W-:Y:S05]  /*12450*/  BSYNC B1 ;  /* 0x0000000000017941 */ /* 0x000fea0003800000 */
.L_x_428:
        /* <DEDUP_REMOVED lines=12> */
.L_x_431:
[----:B------:R-:W-:Y:S05]  /*12520*/  BSYNC B1 ;  /* 0x0000000000017941 */ /* 0x000fea0003800000 */
.L_x_430:
        /* <DEDUP_REMOVED lines=9> */
.L_x_433:
[----:B------:R-:W-:Y:S05]  /*125c0*/  BSYNC B1 ;  /* 0x0000000000017941 */ /* 0x000fea0003800000 */
.L_x_432:
        /* <DEDUP_REMOVED lines=9> */
.L_x_435:
[----:B------:R-:W-:Y:S05]  /*12660*/  BSYNC B1 ;  /* 0x0000000000017941 */ /* 0x000fea0003800000 */
.L_x_434:
        /* <DEDUP_REMOVED lines=12> */
.L_x_437:
[----:B------:R-:W-:Y:S05]  /*12730*/  BSYNC B1 ;  /* 0x0000000000017941 */ /* 0x000fea0003800000 */
.L_x_436:
        /* <DEDUP_REMOVED lines=12> */
.L_x_439:
[----:B------:R-:W-:Y:S05]  /*12800*/  BSYNC B1 ;  /* 0x0000000000017941 */ /* 0x000fea0003800000 */
.L_x_438:
        /* <DEDUP_REMOVED lines=9> */
.L_x_441:
[----:B------:R-:W-:Y:S05]  /*128a0*/  BSYNC B1 ;  /* 0x0000000000017941 */ /* 0x000fea0003800000 */
.L_x_440:
        /* <DEDUP_REMOVED lines=9> */
.L_x_443:
[----:B------:R-:W-:Y:S05]  /*12940*/  BSYNC B1 ;  /* 0x0000000000017941 */ /* 0x000fea0003800000 */
.L_x_442:
        /* <DEDUP_REMOVED lines=12> */
.L_x_445:
[----:B------:R-:W-:Y:S05]  /*12a10*/  BSYNC B1 ;  /* 0x0000000000017941 */ /* 0x000fea0003800000 */
.L_x_444:
        /* <DEDUP_REMOVED lines=12> */
.L_x_447:
[----:B------:R-:W-:Y:S05]  /*12ae0*/  BSYNC B1 ;  /* 0x0000000000017941 */ /* 0x000fea0003800000 */
.L_x_446:
        /* <DEDUP_REMOVED lines=9> */
.L_x_449:
[----:B------:R-:W-:Y:S05]  /*12b80*/  BSYNC B1 ;  /* 0x0000000000017941 */ /* 0x000fea0003800000 */
.L_x_448:
        /* <DEDUP_REMOVED lines=9> */
.L_x_451:
[----:B------:R-:W-:Y:S05]  /*12c20*/  BSYNC B1 ;  /* 0x0000000000017941 */ /* 0x000fea0003800000 */
.L_x_450:
        /* <DEDUP_REMOVED lines=12> */
.L_x_453:
[----:B------:R-:W-:Y:S05]  /*12cf0*/  BSYNC B1 ;  /* 0x0000000000017941 */ /* 0x000fea0003800000 */
.L_x_452:
        /* <DEDUP_REMOVED lines=12> */
.L_x_455:
[----:B------:R-:W-:Y:S05]  /*12dc0*/  BSYNC B1 ;  /* 0x0000000000017941 */ /* 0x000fea0003800000 */
.L_x_454:
        /* <DEDUP_REMOVED lines=9> */
.L_x_457:
[----:B------:R-:W-:Y:S05]  /*12e60*/  BSYNC B1 ;  /* 0x0000000000017941 */ /* 0x000fea0003800000 */
.L_x_456:
        /* <DEDUP_REMOVED lines=9> */
.L_x_459:
[----:B------:R-:W-:Y:S05]  /*12f00*/  BSYNC B1 ;  /* 0x0000000000017941 */ /* 0x000fea0003800000 */
.L_x_458:
        /* <DEDUP_REMOVED lines=12> */
.L_x_461:
[----:B------:R-:W-:Y:S05]  /*12fd0*/  BSYNC B1 ;  /* 0x0000000000017941 */ /* 0x000fea0003800000 */
.L_x_460:
        /* <DEDUP_REMOVED lines=12> */
.L_x_463:
[----:B------:R-:W-:Y:S05]  /*130a0*/  BSYNC B1 ;  /* 0x0000000000017941 */ /* 0x000fea0003800000 */
.L_x_462:
        /* <DEDUP_REMOVED lines=9> */
.L_x_465:
[----:B------:R-:W-:Y:S05]  /*13140*/  BSYNC B1 ;  /* 0x0000000000017941 */ /* 0x000fea0003800000 */
.L_x_464:
        /* <DEDUP_REMOVED lines=9> */
.L_x_467:
[----:B------:R-:W-:Y:S05]  /*131e0*/  BSYNC B1 ;  /* 0x0000000000017941 */ /* 0x000fea0003800000 */
.L_x_466:
        /* <DEDUP_REMOVED lines=12> */
.L_x_469:
[----:B------:R-:W-:Y:S05]  /*132b0*/  BSYNC B1 ;  /* 0x0000000000017941 */ /* 0x000fea0003800000 */
.L_x_468:
        /* <DEDUP_REMOVED lines=12> */
.L_x_471:
[----:B------:R-:W-:Y:S05]  /*13380*/  BSYNC B1 ;  /* 0x0000000000017941 */ /* 0x000fea0003800000 */
.L_x_470:
        /* <DEDUP_REMOVED lines=9> */
.L_x_473:
[----:B------:R-:W-:Y:S05]  /*13420*/  BSYNC B1 ;  /* 0x0000000000017941 */ /* 0x000fea0003800000 */
.L_x_472:
        /* <DEDUP_REMOVED lines=9> */
.L_x_475:
[----:B------:R-:W-:Y:S05]  /*134c0*/  BSYNC B1 ;  /* 0x0000000000017941 */ /* 0x000fea0003800000 */
.L_x_474:
        /* <DEDUP_REMOVED lines=12> */
.L_x_477:
[----:B------:R-:W-:Y:S05]  /*13590*/  BSYNC B1 ;  /* 0x0000000000017941 */ /* 0x000fea0003800000 */
.L_x_476:
        /* <DEDUP_REMOVED lines=12> */
.L_x_479:
[----:B------:R-:W-:Y:S05]  /*13660*/  BSYNC B1 ;  /* 0x0000000000017941 */ /* 0x000fea0003800000 */
.L_x_478:
        /* <DEDUP_REMOVED lines=9> */
.L_x_481:
[----:B------:R-:W-:Y:S05]  /*13700*/  BSYNC B1 ;  /* 0x0000000000017941 */ /* 0x000fea0003800000 */
.L_x_480:
        /* <DEDUP_REMOVED lines=9> */
.L_x_483:
[----:B------:R-:W-:Y:S05]  /*137a0*/  BSYNC B1 ;  /* 0x0000000000017941 */ /* 0x000fea0003800000 */
.L_x_482:
        /* <DEDUP_REMOVED lines=12> */
.L_x_485:
[----:B------:R-:W-:Y:S05]  /*13870*/  BSYNC B1 ;  /* 0x0000000000017941 */ /* 0x000fea0003800000 */
.L_x_484:
        /* <DEDUP_REMOVED lines=12> */
.L_x_487:
[----:B------:R-:W-:Y:S05]  /*13940*/  BSYNC B1 ;  /* 0x0000000000017941 */ /* 0x000fea0003800000 */
.L_x_486:
        /* <DEDUP_REMOVED lines=9> */
.L_x_489:
[----:B------:R-:W-:Y:S05]  /*139e0*/  BSYNC B1 ;  /* 0x0000000000017941 */ /* 0x000fea0003800000 */
.L_x_488:
        /* <DEDUP_REMOVED lines=9> */
.L_x_491:
[----:B------:R-:W-:Y:S05]  /*13a80*/  BSYNC B1 ;  /* 0x0000000000017941 */ /* 0x000fea0003800000 */
.L_x_490:
        /* <DEDUP_REMOVED lines=12> */
.L_x_493:
[----:B------:R-:W-:Y:S05]  /*13b50*/  BSYNC B1 ;  /* 0x0000000000017941 */ /* 0x000fea0003800000 */
.L_x_492:
        /* <DEDUP_REMOVED lines=12> */
.L_x_495:
[----:B------:R-:W-:Y:S05]  /*13c20*/  BSYNC B1 ;  /* 0x0000000000017941 */ /* 0x000fea0003800000 */
.L_x_494:
        /* <DEDUP_REMOVED lines=9> */
.L_x_497:
[----:B------:R-:W-:Y:S05]  /*13cc0*/  BSYNC B1 ;  /* 0x0000000000017941 */ /* 0x000fea0003800000 */
.L_x_496:
        /* <DEDUP_REMOVED lines=9> */
.L_x_499:
[----:B------:R-:W-:Y:S05]  /*13d60*/  BSYNC B1 ;  /* 0x0000000000017941 */ /* 0x000fea0003800000 */
.L_x_498:
        /* <DEDUP_REMOVED lines=12> */
.L_x_501:
[----:B------:R-:W-:Y:S05]  /*13e30*/  BSYNC B1 ;  /* 0x0000000000017941 */ /* 0x000fea0003800000 */
.L_x_500:
        /* <DEDUP_REMOVED lines=12> */
.L_x_503:
[----:B------:R-:W-:Y:S05]  /*13f00*/  BSYNC B1 ;  /* 0x0000000000017941 */ /* 0x000fea0003800000 */
.L_x_502:
        /* <DEDUP_REMOVED lines=9> */
.L_x_505:
[----:B------:R-:W-:Y:S05]  /*13fa0*/  BSYNC B1 ;  /* 0x0000000000017941 */ /* 0x000fea0003800000 */
.L_x_504:
        /* <DEDUP_REMOVED lines=9> */
.L_x_507:
[----:B------:R-:W-:Y:S05]  /*14040*/  BSYNC B1 ;  /* 0x0000000000017941 */ /* 0x000fea0003800000 */
.L_x_506:
        /* <DEDUP_REMOVED lines=12> */
.L_x_509:
[----:B------:R-:W-:Y:S05]  /*14110*/  BSYNC B1 ;  /* 0x0000000000017941 */ /* 0x000fea0003800000 */
.L_x_508:
        /* <DEDUP_REMOVED lines=12> */
.L_x_511:
[----:B------:R-:W-:Y:S05]  /*141e0*/  BSYNC B1 ;  /* 0x0000000000017941 */ /* 0x000fea0003800000 */
.L_x_510:
        /* <DEDUP_REMOVED lines=9> */
.L_x_513:
[----:B------:R-:W-:Y:S05]  /*14280*/  BSYNC B1 ;  /* 0x0000000000017941 */ /* 0x000fea0003800000 */
.L_x_512:
        /* <DEDUP_REMOVED lines=9> */
.L_x_515:
[----:B------:R-:W-:Y:S05]  /*14320*/  BSYNC B1 ;  /* 0x0000000000017941 */ /* 0x000fea0003800000 */
.L_x_514:
        /* <DEDUP_REMOVED lines=12> */
.L_x_517:
[----:B------:R-:W-:Y:S05]  /*143f0*/  BSYNC B1 ;  /* 0x0000000000017941 */ /* 0x000fea0003800000 */
.L_x_516:
        /* <DEDUP_REMOVED lines=12> */
.L_x_519:
[----:B------:R-:W-:Y:S05]  /*144c0*/  BSYNC B1 ;  /* 0x0000000000017941 */ /* 0x000fea0003800000 */
.L_x_518:
        /* <DEDUP_REMOVED lines=9> */
.L_x_521:
[----:B------:R-:W-:Y:S05]  /*14560*/  BSYNC B1 ;  /* 0x0000000000017941 */ /* 0x000fea0003800000 */
.L_x_520:
        /* <DEDUP_REMOVED lines=9> */
.L_x_523:
[----:B------:R-:W-:Y:S05]  /*14600*/  BSYNC B1 ;  /* 0x0000000000017941 */ /* 0x000fea0003800000 */
.L_x_522:
        /* <DEDUP_REMOVED lines=12> */
.L_x_525:
[----:B------:R-:W-:Y:S05]  /*146d0*/  BSYNC B1 ;  /* 0x0000000000017941 */ /* 0x000fea0003800000 */
.L_x_524:
        /* <DEDUP_REMOVED lines=12> */
.L_x_527:
[----:B------:R-:W-:Y:S05]  /*147a0*/  BSYNC B1 ;  /* 0x0000000000017941 */ /* 0x000fea0003800000 */
.L_x_526:
        /* <DEDUP_REMOVED lines=9> */
.L_x_529:
[----:B------:R-:W-:Y:S05]  /*14840*/  BSYNC B1 ;  /* 0x0000000000017941 */ /* 0x000fea0003800000 */
.L_x_528:
        /* <DEDUP_REMOVED lines=9> */
.L_x_531:
[----:B------:R-:W-:Y:S05]  /*148e0*/  BSYNC B1 ;  /* 0x0000000000017941 */ /* 0x000fea0003800000 */
.L_x_530:
        /* <DEDUP_REMOVED lines=12> */
.L_x_533:
[----:B------:R-:W-:Y:S05]  /*149b0*/  BSYNC B1 ;  /* 0x0000000000017941 */ /* 0x000fea0003800000 */
.L_x_532:
        /* <DEDUP_REMOVED lines=12> */
.L_x_535:
[----:B------:R-:W-:Y:S05]  /*14a80*/  BSYNC B1 ;  /* 0x0000000000017941 */ /* 0x000fea0003800000 */
.L_x_534:
        /* <DEDUP_REMOVED lines=9> */
.L_x_537:
[----:B------:R-:W-:Y:S05]  /*14b20*/  BSYNC B1 ;  /* 0x0000000000017941 */ /* 0x000fea0003800000 */
.L_x_536:
        /* <DEDUP_REMOVED lines=9> */
.L_x_539:
[----:B------:R-:W-:Y:S05]  /*14bc0*/  BSYNC B1 ;  /* 0x0000000000017941 */ /* 0x000fea0003800000 */
.L_x_538:
[----:B-----5:R-:W-:Y:S01]  /*14bd0*/  HADD2.F32 R5, -RZ, R3.H0_H0 ;  /* 0x20000003ff057230 */ /* 0x020fe20000004100 */
[----:B------:R-:W-:Y:S01]  /*14be0*/  ISETP.GT.AND P1, PT, R0, 0xf9, P1 ;  /* 0x000000f90000780c */ /* 0x000fe20000f24270 */
[----:B0-----:R-:W-:Y:S01]  /*14bf0*/  @P2 IMAD.MOV.U32 R4, RZ, RZ, R160 ;  /* 0x000000ffff042224 */ /* 0x001fe200078e00a0 */
[----:B------:R-:W-:Y:S02]  /*14c00*/  BSSY B1, `(.L_x_540) ;  /* 0x0000009000017945 */ /* 0x000fe40003800000 */
[----:B------:R-:W-:-:S04]  /*14c10*/  FMUL R5, R5, R16 ;  /* 0x0000001005057220 */ /* 0x000fc80000400000 */
[----:B------:R-:W-:-:S05]  /*14c20*/  FFMA R5, R150, R2, R5 ;  /* 0x0000000296057223 */ /* 0x000fca0000000005 */
[----:B------:R-:W-:-:S04]  /*14c30*/  F2FP.F16.F32.PACK_AB R5, RZ, R5 ;  /* 0x00000005ff05723e */ /* 0x000fc800000000ff */
[----:B-1--4-:R-:W-:Y:S02]  /*14c40*/  PRMT R6, R5, 0x7610, R6 ;  /* 0x0000761005067816 */ /* 0x012fe40000000006 */
[----:B------:R-:W-:-:S05]  /*14c50*/  @P2 MOV R5, R161 ;  /* 0x000000a100052202 */ /* 0x000fca0000000f00 */
[----:B------:R0:W-:Y:S01]  /*14c60*/  @P2 STG.E.U16 desc[UR36][R4.64+0x1f0], R6 ;  /* 0x0001f00604002986 */ /* 0x0001e2000c101524 */
[----:B------:R-:W-:Y:S05]  /*14c70*/  @!P1 BRA `(.L_x_541) ;  /* 0x0000000000049947 */ /* 0x000fea0003800000 */
[----:B------:R1:W5:Y:S02]  /*14c80*/  LDG.E.LTC128B.U16 R3, desc[UR36][R12.64+0x1f2] ;  /* 0x0001f2240c037981 */ /* 0x000364000c1e1520 */
.L_x_541:
[----:B------:R-:W-:Y:S05]  /*14c90*/  BSYNC B1 ;  /* 0x0000000000017941 */ /* 0x000fea0003800000 */
.L_x_540:
[----:B------:R-:W-:Y:S05]  /*14ca0*/  @!P1 BRA `(.L_x_542) ;  /* 0x0000004c00b09947 */ /* 0x000fea0003800000 */
[----:B-----5:R-:W-:-:S05]  /*14cb0*/  HADD2.F32 R3, -RZ, R3.H0_H0 ;  /* 0x20000003ff037230 */ /* 0x020fca0000004100 */
[----:B------:R-:W-:-:S04]  /*14cc0*/  FMUL R0, R3, R16 ;  /* 0x0000001003007220 */ /* 0x000fc80000400000 */
[----:B------:R-:W-:-:S05]  /*14cd0*/  FFMA R0, R151, R2, R0 ;  /* 0x0000000297007223 */ /* 0x000fca0000000000 */
[----:B------:R-:W-:-:S05]  /*14ce0*/  F2FP.F16.F32.PACK_AB R0, RZ, R0 ;  /* 0x00000000ff00723e */ /* 0x000fca00000000ff */
[----:B------:R4:W-:Y:S01]  /*14cf0*/  STG.E.U16 desc[UR36][R160.64+0x1f2], R0 ;  /* 0x0001f200a0007986 */ /* 0x0009e2000c101524 */
[----:B------:R-:W-:Y:S05]  /*14d00*/  BRA `(.L_x_542) ;  /* 0x0000004c00987947 */ /* 0x000fea0003800000 */
.L_x_35:
[----:B------:R-:W2:Y:S01]  /*14d10*/  LDL.LU R3, [R1] ;  /* 0x0000000001037983 */ /* 0x000ea20000300800 */
[----:B------:R-:W-:-:S03]  /*14d20*/  ULDC.64 UR4, c[0x0][0x5c0] ;  /* 0x0001700000047ab9 */ /* 0x000fc60000000a00 */
[----:B------:R-:W3:Y:S04]  /*14d30*/  LDL.LU R9, [R1+0x60] ;  /* 0x0000600001097983 */ /* 0x000ee80000300800 */
[----:B------:R-:W4:Y:S04]  /*14d40*/  LDL.LU R11, [R1+0x8c] ;  /* 0x00008c00010b7983 */ /* 0x000f280000300800 */
[----:B------:R-:W5:Y:S04]  /*14d50*/  LDL.LU R12, [R1+0x90] ;  /* 0x00009000010c7983 */ /* 0x000f680000300800 */
        /* <DEDUP_REMOVED lines=74> */
[----:B------:R-:W5:Y:S01]  /*15200*/  LDL.LU R161, [R1+0x1cc] ;  /* 0x0001cc0001a17983 */ /* 0x000f620000300800 */
[----:B--2---:R-:W-:-:S03]  /*15210*/  FMUL R3, R3, R2 ;  /* 0x0000000203037220 */ /* 0x004fc60000400000 */
[----:B------:R-:W2:Y:S01]  /*15220*/  LDL.LU R160, [R1+0x1d0] ;  /* 0x0001d00001a07983 */ /* 0x000ea20000300800 */
[----:B------:R-:W-:-:S03]  /*15230*/  LEA R4, P0, R6, UR4, 0x1 ;  /* 0x0000000406047c11 */ /* 0x000fc6000f8008ff */
[----:B------:R-:W2:Y:S04]  /*15240*/  LDL.LU R159, [R1+0x1d4] ;  /* 0x0001d400019f7983 */ /* 0x000ea80000300800 */
[----:B------:R-:W2:Y:S04]  /*15250*/  LDL.LU R158, [R1+0x1d8] ;  /* 0x0001d800019e7983 */ /* 0x000ea80000300800 */
[----:B------:R-:W2:Y:S04]  /*15260*/  LDL.LU R157, [R1+0x1dc] ;  /* 0x0001dc00019d7983 */ /* 0x000ea80000300800 */
[----:B------:R-:W2:Y:S01]  /*15270*/  LDL.LU R156, [R1+0x1e0] ;  /* 0x0001e000019c7983 */ /* 0x000ea20000300800 */
[----:B------:R-:W-:-:S03]  /*15280*/  LEA.HI.X R5, R6, UR5, R10, 0x1, P0 ;  /* 0x0000000506057c11 */ /* 0x000fc600080f0c0a */
[----:B------:R-:W2:Y:S01]  /*15290*/  LDL.LU R155, [R1+0x1e4] ;  /* 0x0001e400019b7983 */ /* 0x000ea20000300800 */
[----:B------:R-:W-:-:S03]  /*152a0*/  F2FP.F16.F32.PACK_AB R3, RZ, R3 ;  /* 0x00000003ff03723e */ /* 0x000fc600000000ff */
[----:B------:R-:W2:Y:S04]  /*152b0*/  LDL.LU R154, [R1+0x1e8] ;  /* 0x0001e800019a7983 */ /* 0x000ea80000300800 */
[----:B------:R-:W2:Y:S04]  /*152c0*/  LDL.LU R23, [R1+0x1ec] ;  /* 0x0001ec0001177983 */ /* 0x000ea80000300800 */
[----:B------:R-:W2:Y:S04]  /*152d0*/  LDL.LU R22, [R1+0x1f0] ;  /* 0x0001f00001167983 */ /* 0x000ea80000300800 */
[----:B------:R-:W2:Y:S04]  /*152e0*/  LDL.LU R21, [R1+0x1f4] ;  /* 0x0001f40001157983 */ /* 0x000ea80000300800 */
[----:B------:R-:W2:Y:S04]  /*152f0*/  LDL.LU R20, [R1+0x1f8] ;  /* 0x0001f80001147983 */ /* 0x000ea80000300800 */
[----:B------:R-:W2:Y:S04]  /*15300*/  LDL.LU R19, [R1+0x1fc] ;  /* 0x0001fc0001137983 */ /* 0x000ea80000300800 */
[----:B------:R-:W3:Y:S04]  /*15310*/  LDL.LU R7, [R1+0x8] ;  /* 0x0000080001077983 */ /* 0x000ee80000300800 */
[----:B------:R-:W4:Y:S04]  /*15320*/  LDL.LU R6, [R1+0xc] ;  /* 0x00000c0001067983 */ /* 0x000f280000300800 */
[----:B------:R0:W-:Y:S04]  /*15330*/  @P1 STG.E.U16 desc[UR36][R4.64], R3 ;  /* 0x0000000304001986 */ /* 0x0001e8000c101524 */
[----:B0-----:R-:W5:Y:S01]  /*15340*/  LDL.LU R3, [R1+0x4] ;  /* 0x0000040001037983 */ /* 0x001f620000300800 */
[----:B------:R-:W-:Y:S01]  /*15350*/  ISETP.GT.AND P0, PT, R0, 0x1, P3 ;  /* 0x000000010000780c */ /* 0x000fe20001f04270 */
[----:B------:R-:W-:Y:S01]  /*15360*/  USHF.L.U32 UR5, UR8, 0x4, URZ ;  /* 0x0000000408057899 */ /* 0x000fe2000800063f */
[----:B------:R-:W-:Y:S01]  /*15370*/  ISETP.GT.AND P2, PT, R153, 0x8, PT ;  /* 0x000000089900780c */ /* 0x000fe20003f44270 */
[----:B------:R-:W-:Y:S01]  /*15380*/  USHF.L.U64.HI UR4, UR8, 0x4, UR9 ;  /* 0x0000000408047899 */ /* 0x000fe20008010209 */
[----:B---3--:R-:W-:-:S05]  /*15390*/  FMUL R7, R7, R2 ;  /* 0x0000000207077220 */ /* 0x008fca0000400000 */
[----:B------:R-:W-:-:S04]  /*153a0*/  F2FP.F16.F32.PACK_AB R7, RZ, R7 ;  /* 0x00000007ff07723e */ /* 0x000fc800000000ff */
[----:B------:R-:W-:Y:S01]  /*153b0*/  PRMT R8, R7, 0x7610, R8 ;  /* 0x0000761007087816 */ /* 0x000fe20000000008 */
[----:B-----5:R-:W-:-:S05]  /*153c0*/  FMUL R3, R3, R2 ;  /* 0x0000000203037220 */ /* 0x020fca0000400000 */
[----:B------:R-:W-:-:S05]  /*153d0*/  F2FP.F16.F32.PACK_AB R3, RZ, R3 ;  /* 0x00000003ff03723e */ /* 0x000fca00000000ff */
[----:B------:R4:W-:Y:S01]  /*153e0*/  @P0 STG.E.U16 desc[UR36][R4.64+0x2], R3 ;  /* 0x0000020304000986 */ /* 0x0009e2000c101524 */
[----:B------:R-:W-:Y:S01]  /*153f0*/  ISETP.GT.AND P0, PT, R0, RZ, P2 ;  /* 0x000000ff0000720c */ /* 0x000fe20001704270 */
[----:B----4-:R-:W-:Y:S01]  /*15400*/  FMUL R3, R6, R2 ;  /* 0x0000000206037220 */ /* 0x010fe20000400000 */
[----:B------:R-:W-:-:S04]  /*15410*/  IADD3 R6, P1, R4, UR5, RZ ;  /* 0x0000000504067c10 */ /* 0x000fc8000ff3e0ff */
[----:B------:R-:W-:Y:S02]  /*15420*/  IADD3.X R7, R5, UR4, RZ, P1, !PT ;  /* 0x0000000405077c10 */ /* 0x000fe40008ffe4ff */
[----:B------:R-:W-:-:S05]  /*15430*/  F2FP.F16.F32.PACK_AB R3, RZ, R3 ;  /* 0x00000003ff03723e */ /* 0x000fca00000000ff */
[----:B------:R0:W-:Y:S01]  /*15440*/  @P0 STG.E.U16 desc[UR36][R6.64], R8 ;  /* 0x0000000806000986 */ /* 0x0001e2000c101524 */
[----:B------:R-:W-:-:S03]  /*15450*/  ISETP.GT.AND P0, PT, R0, 0x1, P2 ;  /* 0x000000010000780c */ /* 0x000fc60001704270 */
[----:B0-----:R-:W3:Y:S10]  /*15460*/  LDL.LU R8, [R1+0x50] ;  /* 0x0000500001087983 */ /* 0x001ef40000300800 */
[----:B------:R0:W-:Y:S04]  /*15470*/  @P0 STG.E.U16 desc[UR36][R6.64+0x2], R3 ;  /* 0x0000020306000986 */ /* 0x0001e8000c101524 */
[----:B0-----:R-:W4:Y:S01]  /*15480*/  LDL.LU R3, [R1+0x10] ;  /* 0x0000100001037983 */ /* 0x001f220000300800 */
[----:B------:R-:W-:Y:S01]  /*15490*/  ISETP.GT.AND P0, PT, R0, 0x8, P3 ;  /* 0x000000080000780c */ /* 0x000fe20001f04270 */
[----:B----4-:R-:W-:-:S05]  /*154a0*/  FMUL R3, R3, R2 ;  /* 0x0000000203037220 */ /* 0x010fca0000400000 */
[----:B------:R-:W-:-:S07]  /*154b0*/  F2FP.F16.F32.PACK_AB R3, RZ, R3 ;  /* 0x00000003ff03723e */ /* 0x000fce00000000ff */
        /* <DEDUP_REMOVED lines=73> */
[----:B---3--:R-:W-:-:S05]  /*15950*/  FMUL R8, R8, R2 ;  /* 0x0000000208087220 */ /* 0x008fca0000400000 */
[----:B------:R-:W-:Y:S01]  /*15960*/  F2FP.F16.F32.PACK_AB R8, RZ, R8 ;  /* 0x00000008ff08723e */ /* 0x000fe200000000ff */
[----:B----4-:R-:W-:-:S05]  /*15970*/  FMUL R3, R3, R2 ;  /* 0x0000000203037220 */ /* 0x010fca0000400000 */
[----:B------:R-:W-:-:S05]  /*15980*/  F2FP.F16.F32.PACK_AB R3, RZ, R3 ;  /* 0x00000003ff03723e */ /* 0x000fca00000000ff */
[----:B------:R0:W-:Y:S01]  /*15990*/  @P0 STG.E.U16 desc[UR36][R6.64+0x42], R3 ;  /* 0x0000420306000986 */ /* 0x0001e2000c101524 */
[----:B------:R-:W-:-:S03]  /*159a0*/  ISETP.GT.AND P0, PT, R0, 0x28, P3 ;  /* 0x000000280000780c */ /* 0x000fc60001f04270 */
[----:B0-----:R-:W3:Y:S01]  /*159b0*/  LDL.LU R3, [R1+0x54] ;  /* 0x0000540001037983 */ /* 0x001ee20000300800 */
[----:B------:R-:W-:-:S09]  /*159c0*/  ISETP.GT.AND P1, PT, R0, 0x29, P3 ;  /* 0x000000290000780c */ /* 0x000fd20001f24270 */
[----:B------:R0:W-:Y:S04]  /*159d0*/  @P0 STG.E.U16 desc[UR36][R4.64+0x50], R8 ;  /* 0x0000500804000986 */ /* 0x0001e8000c101524 */
[----:B0-----:R-:W4:Y:S01]  /*159e0*/  LDL.LU R8, [R1+0x58] ;  /* 0x0000580001087983 */ /* 0x001f220000300800 */
[----:B---3--:R-:W-:-:S05]  /*159f0*/  FMUL R3, R3, R2 ;  /* 0x0000000203037220 */ /* 0x008fca0000400000 */
[----:B------:R-:W-:-:S05]  /*15a00*/  F2FP.F16.F32.PACK_AB R3, RZ, R3 ;  /* 0x00000003ff03723e */ /* 0x000fca00000000ff */
[----:B------:R0:W-:Y:S01]  /*15a10*/  @P1 STG.E.U16 desc[UR36][R4.64+0x52], R3 ;  /* 0x0000520304001986 */ /* 0x0001e2000c101524 */
[----:B----4-:R-:W-:-:S05]  /*15a20*/  FMUL R8, R8, R2 ;  /* 0x0000000208087220 */ /* 0x010fca0000400000 */
[----:B------:R-:W-:Y:S01]  /*15a30*/  F2FP.F16.F32.PACK_AB R8, RZ, R8 ;  /* 0x00000008ff08723e */ /* 0x000fe200000000ff */
[----:B0-----:R-:W3:Y:S03]  /*15a40*/  LDL.LU R3, [R1+0x5c] ;  /* 0x00005c0001037983 */ /* 0x001ee60000300800 */
[----:B------:R-:W-:Y:S02]  /*15a50*/  PRMT R10, R8, 0x7610, R10 ;  /* 0x00007610080a7816 */ /* 0x000fe4000000000a */
[----:B------:R-:W4:Y:S01]  /*15a60*/  LDL.LU R8, [R1+0x64] ;  /* 0x0000640001087983 */ /* 0x000f220000300800 */
[C---:B------:R-:W-:Y:S02]  /*15a70*/  ISETP.GT.AND P1, PT, R0.reuse, 0x28, P2 ;  /* 0x000000280000780c */ /* 0x040fe40001724270 */
[C---:B------:R-:W-:Y:S02]  /*15a80*/  ISETP.GT.AND P4, PT, R0.reuse, 0x29, P2 ;  /* 0x000000290000780c */ /* 0x040fe40001784270 */
[C---:B------:R-:W-:Y:S01]  /*15a90*/  ISETP.GT.AND P5, PT, R0.reuse, 0x30, P3 ;  /* 0x000000300000780c */ /* 0x040fe20001fa4270 */
[----:B------:R-:W-:Y:S01]  /*15aa0*/  FMUL R9, R9, R2 ;  /* 0x0000000209097220 */ /* 0x000fe20000400000 */
[----:B------:R-:W-:-:S04]  /*15ab0*/  ISETP.GT.AND P0, PT, R0, 0x31, P3 ;  /* 0x000000310000780c */ /* 0x000fc80001f04270 */
[----:B------:R-:W-:-:S03]  /*15ac0*/  F2FP.F16.F32.PACK_AB R9, RZ, R9 ;  /* 0x00000009ff09723e */ /* 0x000fc600000000ff */
[----:B------:R0:W-:Y:S04]  /*15ad0*/  @P1 STG.E.U16 desc[UR36][R6.64+0x50], R10 ;  /* 0x0000500a06001986 */ /* 0x0001e8000c101524 */
[----:B0-----:R-:W5:Y:S01]  /*15ae0*/  LDL.LU R10, [R1+0x74] ;  /* 0x00007400010a7983 */ /* 0x001f620000300800 */
[----:B---3--:R-:W-:-:S05]  /*15af0*/  FMUL R3, R3, R2 ;  /* 0x0000000203037220 */ /* 0x008fca0000400000 */
[----:B------:R-:W-:Y:S01]  /*15b00*/  F2FP.F16.F32.PACK_AB R3, RZ, R3 ;  /* 0x00000003ff03723e */ /* 0x000fe200000000ff */
[----:B----4-:R-:W-:-:S04]  /*15b10*/  FMUL R8, R8, R2 ;  /* 0x0000000208087220 */ /* 0x010fc80000400000 */
[----:B------:R0:W-:Y:S04]  /*15b20*/  @P4 STG.E.U16 desc[UR36][R6.64+0x52], R3 ;  /* 0x0000520306004986 */ /* 0x0001e8000c101524 */
[----:B------:R1:W-:Y:S01]  /*15b30*/  @P5 STG.E.U16 desc[UR36][R4.64+0x60], R9 ;  /* 0x0000600904005986 */ /* 0x0003e2000c101524 */
[----:B0-----:R-:W-:-:S03]  /*15b40*/  F2FP.F16.F32.PACK_AB R3, RZ, R8 ;  /* 0x00000008ff03723e */ /* 0x001fc600000000ff */
[----:B------:R-:W3:Y:S01]  /*15b50*/  LDL.LU R8, [R1+0x68] ;  /* 0x0000680001087983 */ /* 0x000ee20000300800 */
[----:B-1----:R-:W-:-:S03]  /*15b60*/  PRMT R9, R3, 0x7610, R9 ;  /* 0x0000761003097816 */ /* 0x002fc60000000009 */
[----:B------:R-:W4:Y:S04]  /*15b70*/  LDL.LU R3, [R1+0x6c] ;  /* 0x00006c0001037983 */ /* 0x000f280000300800 */
[----:B------:R0:W-:Y:S04]  /*15b80*/  @P0 STG.E.U16 desc[UR36][R4.64+0x62], R9 ;  /* 0x0000620904000986 */ /* 0x0001e8000c101524 */
[----:B0-----:R-:W2:Y:S01]  /*15b90*/  LDL.LU R9, [R1+0x70] ;  /* 0x0000700001097983 */ /* 0x001ea20000300800 */
[----:B------:R-:W-:Y:S01]  /*15ba0*/  ISETP.GT.AND P1, PT, R0, 0x30, P2 ;  /* 0x000000300000780c */ /* 0x000fe20001724270 */
[----:B---3--:R-:W-:-:S05]  /*15bb0*/  FMUL R8, R8, R2 ;  /* 0x0000000208087220 */ /* 0x008fca0000400000 */
[----:B------:R-:W-:-:S07]  /*15bc0*/  F2FP.F16.F32.PACK_AB R8, RZ, R8 ;  /* 0x00000008ff08723e */ /* 0x000fce00000000ff */
[----:B------:R0:W-:Y:S01]  /*15bd0*/  @P1 STG.E.U16 desc[UR36][R6.64+0x60], R8 ;  /* 0x0000600806001986 */ /* 0x0001e2000c101524 */
[----:B--2---:R-:W-:-:S05]  /*15be0*/  FMUL R9, R9, R2 ;  /* 0x0000000209097220 */ /* 0x004fca0000400000 */
[----:B0-----:R-:W-:-:S04]  /*15bf0*/  F2FP.F16.F32.PACK_AB R8, RZ, R9 ;  /* 0x00000009ff08723e */ /* 0x001fc800000000ff */
[----:B------:R-:W-:Y:S02]  /*15c00*/  PRMT R9, R8, 0x7610, R9 ;  /* 0x0000761008097816 */ /* 0x000fe40000000009 */
[----:B------:R-:W2:Y:S01]  /*15c10*/  LDL.LU R8, [R1+0x78] ;  /* 0x0000780001087983 */ /* 0x000ea20000300800 */
[C---:B------:R-:W-:Y:S01]  /*15c20*/  ISETP.GT.AND P4, PT, R0.reuse, 0x31, P2 ;  /* 0x000000310000780c */ /* 0x040fe20001784270 */
[-C--:B----4-:R-:W-:Y:S01]  /*15c30*/  FMUL R3, R3, R2.reuse ;  /* 0x0000000203037220 */ /* 0x090fe20000400000 */
[----:B------:R-:W-:Y:S01]  /*15c40*/  ISETP.GT.AND P5, PT, R0, 0x38, P3 ;  /* 0x000000380000780c */ /* 0x000fe20001fa4270 */
[----:B-----5:R-:W-:-:S03]  /*15c50*/  FMUL R10, R10, R2 ;  /* 0x000000020a0a7220 */ /* 0x020fc60000400000 */
[----:B------:R-:W-:Y:S02]  /*15c60*/  F2FP.F16.F32.PACK_AB R3, RZ, R3 ;  /* 0x00000003ff03723e */ /* 0x000fe400000000ff */
[----:B------:R-:W-:-:S05]  /*15c70*/  ISETP.GT.AND P6, PT, R0, 0x39, P3 ;  /* 0x000000390000780c */ /* 0x000fca0001fc4270 */
[----:B------:R0:W-:Y:S04]  /*15c80*/  @P4 STG.E.U16 desc[UR36][R6.64+0x62], R3 ;  /* 0x0000620306004986 */ /* 0x0001e8000c101524 */
[----:B------:R1:W-:Y:S01]  /*15c90*/  @P5 STG.E.U16 desc[UR36][R4.64+0x70], R9 ;  /* 0x0000700904005986 */ /* 0x0003e2000c101524 */
[----:B0-----:R-:W-:-:S04]  /*15ca0*/  F2FP.F16.F32.PACK_AB R3, RZ, R10 ;  /* 0x0000000aff03723e */ /* 0x001fc800000000ff */
[----:B------:R-:W-:Y:S01]  /*15cb0*/  PRMT R10, R3, 0x7610, R10 ;  /* 0x00007610030a7816 */ /* 0x000fe2000000000a */
[----:B-1----:R-:W3:Y:S04]  /*15cc0*/  LDL.LU R9, [R1+0x80] ;  /* 0x0000800001097983 */ /* 0x002ee80000300800 */
[----:B------:R0:W-:Y:S01]  /*15cd0*/  @P6 STG.E.U16 desc[UR36][R4.64+0x72], R10 ;  /* 0x0000720a04006986 */ /* 0x0001e2000c101524 */
[----:B--2---:R-:W-:-:S05]  /*15ce0*/  FMUL R8, R8, R2 ;  /* 0x0000000208087220 */ /* 0x004fca0000400000 */
[----:B------:R-:W-:Y:S02]  /*15cf0*/  F2FP.F16.F32.PACK_AB R3, RZ, R8 ;  /* 0x00000008ff03723e */ /* 0x000fe400000000ff */
[----:B------:R-:W2:Y:S02]  /*15d00*/  LDL.LU R8, [R1+0x7c] ;  /* 0x00007c0001087983 */ /* 0x000ea40000300800 */
[----:B0-----:R-:W-:Y:S02]  /*15d10*/  PRMT R10, R3, 0x7610, R10 ;  /* 0x00007610030a7816 */ /* 0x001fe4000000000a */
[----:B------:R-:W4:Y:S01]  /*15d20*/  LDL.LU R3, [R1+0x84] ;  /* 0x0000840001037983 */ /* 0x000f220000300800 */
[C---:B------:R-:W-:Y:S02]  /*15d30*/  ISETP.GT.AND P0, PT, R0.reuse, 0x38, P2 ;  /* 0x000000380000780c */ /* 0x040fe40001704270 */
[C---:B------:R-:W-:Y:S02]  /*15d40*/  ISETP.GT.AND P1, PT, R0.reuse, 0x39, P2 ;  /* 0x000000390000780c */ /* 0x040fe40001724270 */
[----:B------:R-:W-:-:S02]  /*15d50*/  ISETP.GT.AND P4, PT, R0, 0x40, P3 ;  /* 0x000000400000780c */ /* 0x000fc40001f84270 */
[----:B------:R-:W-:-:S07]  /*15d60*/  ISETP.GT.AND P5, PT, R0, 0x41, P3 ;  /* 0x000000410000780c */ /* 0x000fce0001fa4270 */
[----:B------:R0:W-:Y:S01]  /*15d70*/  @P0 STG.E.U16 desc[UR36][R6.64+0x70], R10 ;  /* 0x0000700a06000986 */ /* 0x0001e2000c101524 */
[----:B---3--:R-:W-:-:S05]  /*15d80*/  FMUL R9, R9, R2 ;  /* 0x0000000209097220 */ /* 0x008fca0000400000 */
[----:B------:R-:W-:Y:S01]  /*15d90*/  F2FP.F16.F32.PACK_AB R9, RZ, R9 ;  /* 0x00000009ff09723e */ /* 0x000fe200000000ff */
[-C--:B--2---:R-:W-:Y:S01]  /*15da0*/  FMUL R8, R8, R2.reuse ;  /* 0x0000000208087220 */ /* 0x084fe20000400000 */
[----:B----4-:R-:W-:-:S04]  /*15db0*/  FMUL R3, R3, R2 ;  /* 0x0000000203037220 */ /* 0x010fc80000400000 */
[----:B------:R-:W-:-:S04]  /*15dc0*/  F2FP.F16.F32.PACK_AB R8, RZ, R8 ;  /* 0x00000008ff08723e */ /* 0x000fc800000000ff */
[----:B0-----:R-:W-:Y:S02]  /*15dd0*/  PRMT R10, R8, 0x7610, R10 ;  /* 0x00007610080a7816 */ /* 0x001fe4000000000a */
[----:B------:R-:W-:Y:S01]  /*15de0*/  F2FP.F16.F32.PACK_AB R3, RZ, R3 ;  /* 0x00000003ff03723e */ /* 0x000fe200000000ff */
[----:B------:R-:W2:Y:S04]  /*15df0*/  LDL.LU R8, [R1+0x88] ;  /* 0x0000880001087983 */ /* 0x000ea80000300800 */
[----:B------:R-:W-:Y:S04]  /*15e00*/  @P1 STG.E.U16 desc[UR36][R6.64+0x72], R10 ;  /* 0x0000720a06001986 */ /* 0x000fe8000c101524 */
[----:B------:R0:W-:Y:S04]  /*15e10*/  @P4 STG.E.U16 desc[UR36][R4.64+0x80], R9 ;  /* 0x0000800904004986 */ /* 0x0001e8000c101524 */
[----:B------:R1:W-:Y:S04]  /*15e20*/  @P5 STG.E.U16 desc[UR36][R4.64+0x82], R3 ;  /* 0x0000820304005986 */ /* 0x0003e8000c101524 */
[----:B0-----:R-:W3:Y:S04]  /*15e30*/  LDL.LU R9, [R1+0x94] ;  /* 0x0000940001097983 */ /* 0x001ee80000300800 */
[----:B-1----:R-:W4:Y:S01]  /*15e40*/  LDL.LU R3, [R1+0x98] ;  /* 0x0000980001037983 */ /* 0x002f220000300800 */
[----:B------:R-:W-:Y:S01]  /*15e50*/  ISETP.GT.AND P0, PT, R0, 0x40, P2 ;  /* 0x000000400000780c */ /* 0x000fe20001704270 */
[----:B--2---:R-:W-:-:S05]  /*15e60*/  FMUL R8, R8, R2 ;  /* 0x0000000208087220 */ /* 0x004fca0000400000 */
[----:B------:R-:W-:-:S07]  /*15e70*/  F2FP.F16.F32.PACK_AB R8, RZ, R8 ;  /* 0x00000008ff08723e */ /* 0x000fce00000000ff */
[----:B------:R0:W-:Y:S01]  /*15e80*/  @P0 STG.E.U16 desc[UR36][R6.64+0x80], R8 ;  /* 0x0000800806000986 */ /* 0x0001e2000c101524 */
[----:B----4-:R-:W-:-:S05]  /*15e90*/  FMUL R3, R3, R2 ;  /* 0x0000000203037220 */ /* 0x010fca0000400000 */
[----:B0-----:R-:W-:Y:S02]  /*15ea0*/  F2FP.F16.F32.PACK_AB R8, RZ, R3 ;  /* 0x00000003ff08723e */ /* 0x001fe400000000ff */
[----:B------:R-:W2:Y:S02]  /*15eb0*/  LDL.LU R3, [R1+0x9c] ;  /* 0x00009c0001037983 */ /* 0x000ea40000300800 */
[----:B------:R-:W-:Y:S02]  /*15ec0*/  PRMT R13, R8, 0x7610, R13 ;  /* 0x00007610080d7816 */ /* 0x000fe4000000000d */
[----:B------:R-:W4:Y:S01]  /*15ed0*/  LDL.LU R8, [R1+0xa0] ;  /* 0x0000a00001087983 */ /* 0x000f220000300800 */
[C---:B------:R-:W-:Y:S01]  /*15ee0*/  ISETP.GT.AND P1, PT, R0.reuse, 0x41, P2 ;  /* 0x000000410000780c */ /* 0x040fe20001724270 */
[-C--:B---3--:R-:W-:Y:S01]  /*15ef0*/  FMUL R9, R9, R2.reuse ;  /* 0x0000000209097220 */ /* 0x088fe20000400000 */
[-C--:B------:R-:W-:Y:S01]  /*15f00*/  FMUL R11, R11, R2.reuse ;  /* 0x000000020b0b7220 */ /* 0x080fe20000400000 */
[----:B------:R-:W-:Y:S01]  /*15f10*/  ISETP.GT.AND P4, PT, R0, 0x48, P3 ;  /* 0x000000480000780c */ /* 0x000fe20001f84270 */
[----:B------:R-:W-:-:S02]  /*15f20*/  FMUL R12, R12, R2 ;  /* 0x000000020c0c7220 */ /* 0x000fc40000400000 */
[----:B------:R-:W-:Y:S02]  /*15f30*/  F2FP.F16.F32.PACK_AB R9, RZ, R9 ;  /* 0x00000009ff09723e */ /* 0x000fe400000000ff */
[----:B------:R-:W-:Y:S02]  /*15f40*/  F2FP.F16.F32.PACK_AB R11, RZ, R11 ;  /* 0x0000000bff0b723e */ /* 0x000fe400000000ff */
[----:B------:R-:W-:Y:S02]  /*15f50*/  F2FP.F16.F32.PACK_AB R10, RZ, R12 ;  /* 0x0000000cff0a723e */ /* 0x000fe400000000ff */
[----:B------:R-:W-:Y:S02]  /*15f60*/  PRMT R12, R9, 0x7610, R12 ;  /* 0x00007610090c7816 */ /* 0x000fe4000000000c */
[C---:B------:R-:W-:Y:S01]  /*15f70*/  ISETP.GT.AND P5, PT, R0.reuse, 0x49, P3 ;  /* 0x000000490000780c */ /* 0x040fe20001fa4270 */
[----:B------:R-:W-:Y:S01]  /*15f80*/  @P1 STG.E.U16 desc[UR36][R6.64+0x82], R11 ;  /* 0x0000820b06001986 */ /* 0x000fe2000c101524 */
[----:B------:R-:W-:-:S02]  /*15f90*/  ISETP.GT.AND P0, PT, R0, 0x48, P2 ;  /* 0x000000480000780c */ /* 0x000fc40001704270 */
[C---:B------:R-:W-:Y:S01]  /*15fa0*/  ISETP.GT.AND P1, PT, R0.reuse, 0x49, P2 ;  /* 0x000000490000780c */ /* 0x040fe20001724270 */
[----:B------:R0:W-:Y:S01]  /*15fb0*/  @P4 STG.E.U16 desc[UR36][R4.64+0x90], R10 ;  /* 0x0000900a04004986 */ /* 0x0001e2000c101524 */
[----:B------:R-:W-:-:S07]  /*15fc0*/  ISETP.GT.AND P4, PT, R0, 0x50, P3 ;  /* 0x000000500000780c */ /* 0x000fce0001f84270 */
[----:B------:R1:W-:Y:S01]  /*15fd0*/  @P5 STG.E.U16 desc[UR36][R4.64+0x92], R12 ;  /* 0x0000920c04005986 */ /* 0x0003e2000c101524 */
[----:B------:R-:W-:-:S03]  /*15fe0*/  ISETP.GT.AND P5, PT, R0, 0x51, P3 ;  /* 0x000000510000780c */ /* 0x000fc60001fa4270 */
[----:B------:R3:W-:Y:S01]  /*15ff0*/  @P0 STG.E.U16 desc[UR36][R6.64+0x90], R13 ;  /* 0x0000900d06000986 */ /* 0x0007e2000c101524 */
[C---:B------:R-:W-:Y:S02]  /*16000*/  ISETP.GT.AND P0, PT, R0.reuse, 0x51, P2 ;  /* 0x000000510000780c */ /* 0x040fe40001704270 */
[----:B------:R-:W-:Y:S01]  /*16010*/  ISETP.GT.AND P6, PT, R0, 0x71, P3 ;  /* 0x000000710000780c */ /* 0x000fe20001fc4270 */
[----:B--2---:R-:W-:-:S05]  /*16020*/  FMUL R3, R3, R2 ;  /* 0x0000000203037220 */ /* 0x004fca0000400000 */
[----:B------:R-:W-:Y:S01]  /*16030*/  F2FP.F16.F32.PACK_AB R9, RZ, R3 ;  /* 0x00000003ff09723e */ /* 0x000fe200000000ff */
[-C--:B----4-:R-:W-:Y:S01]  /*16040*/  FMUL R3, R8, R2.reuse ;  /* 0x0000000208037220 */ /* 0x090fe20000400000 */
[----:B------:R-:W-:-:S04]  /*16050*/  FMUL R8, R235, R2 ;  /* 0x00000002eb087220 */ /* 0x000fc80000400000 */
[----:B------:R-:W-:Y:S02]  /*16060*/  F2FP.F16.F32.PACK_AB R3, RZ, R3 ;  /* 0x00000003ff03723e */ /* 0x000fe400000000ff */
[----:B0-----:R-:W-:Y:S02]  /*16070*/  PRMT R10, R9, 0x7610, R10 ;  /* 0x00007610090a7816 */ /* 0x001fe4000000000a */
[----:B------:R-:W-:Y:S01]  /*16080*/  PRMT R11, R3, 0x7610, R11 ;  /* 0x00007610030b7816 */ /* 0x000fe2000000000b */
[----:B------:R-:W-:Y:S01]  /*16090*/  FMUL R3, R233, R2 ;  /* 0x00000002e9037220 */ /* 0x000fe20000400000 */
[----:B------:R-:W-:Y:S01]  /*160a0*/  F2FP.F16.F32.PACK_AB R8, RZ, R8 ;  /* 0x00000008ff08723e */ /* 0x000fe200000000ff */
[----:B------:R-:W-:Y:S01]  /*160b0*/  FMUL R9, R234, R2 ;  /* 0x00000002ea097220 */ /* 0x000fe20000400000 */
[----:B------:R0:W-:Y:S02]  /*160c0*/  @P1 STG.E.U16 desc[UR36][R6.64+0x92], R10 ;  /* 0x0000920a06001986 */ /* 0x0001e4000c101524 */
[----:B-1----:R-:W-:-:S02]  /*160d0*/  PRMT R12, R8, 0x7610, R12 ;  /* 0x00007610080c7816 */ /* 0x002fc4000000000c */
[----:B------:R-:W-:Y:S01]  /*160e0*/  F2FP.F16.F32.PACK_AB R8, RZ, R3 ;  /* 0x00000003ff08723e */ /* 0x000fe200000000ff */
[-C--:B------:R-:W-:Y:S01]  /*160f0*/  FMUL R3, R232, R2.reuse ;  /* 0x00000002e8037220 */ /* 0x080fe20000400000 */
[C---:B------:R-:W-:Y:S02]  /*16100*/  ISETP.GT.AND P1, PT, R0.reuse, 0x50, P2 ;  /* 0x000000500000780c */ /* 0x040fe40001724270 */
[----:B------:R-:W-:Y:S01]  /*16110*/  F2FP.F16.F32.PACK_AB R9, RZ, R9 ;  /* 0x00000009ff09723e */ /* 0x000fe200000000ff */
[----:B------:R1:W-:Y:S01]  /*16120*/  @P4 STG.E.U16 desc[UR36][R4.64+0xa0], R11 ;  /* 0x0000a00b04004986 */ /* 0x0003e2000c101524 */
[----:B------:R-:W-:Y:S02]  /*16130*/  ISETP.GT.AND P4, PT, R0, 0x58, P3 ;  /* 0x000000580000780c */ /* 0x000fe40001f84270 */
[----:B---3--:R-:W-:Y:S02]  /*16140*/  PRMT R13, R9, 0x7610, R13 ;  /* 0x00007610090d7816 */ /* 0x008fe4000000000d */
[----:B------:R-:W-:Y:S01]  /*16150*/  F2FP.F16.F32.PACK_AB R9, RZ, R3 ;  /* 0x00000003ff09723e */ /* 0x000fe200000000ff */
[-C--:B------:R-:W-:Y:S01]  /*16160*/  FMUL R3, R230, R2.reuse ;  /* 0x00000002e6037220 */ /* 0x080fe20000400000 */
[----:B------:R-:W-:Y:S01]  /*16170*/  PRMT R14, R8, 0x7610, R14 ;  /* 0x00007610080e7816 */ /* 0x000fe2000000000e */
[----:B------:R-:W-:Y:S01]  /*16180*/  FMUL R8, R231, R2 ;  /* 0x00000002e7087220 */ /* 0x000fe20000400000 */
[----:B------:R2:W-:Y:S01]  /*16190*/  @P5 STG.E.U16 desc[UR36][R4.64+0xa2], R12 ;  /* 0x0000a20c04005986 */ /* 0x0005e2000c101524 */
[----:B------:R-:W-:-:S02]  /*161a0*/  ISETP.GT.AND P5, PT, R0, 0x59, P3 ;  /* 0x000000590000780c */ /* 0x000fc40001fa4270 */
[----:B------:R-:W-:Y:S01]  /*161b0*/  F2FP.F16.F32.PACK_AB R3, RZ, R3 ;  /* 0x00000003ff03723e */ /* 0x000fe200000000ff */
[----:B------:R-:W-:Y:S01]  /*161c0*/  @P1 STG.E.U16 desc[UR36][R6.64+0xa0], R13 ;  /* 0x0000a00d06001986 */ /* 0x000fe2000c101524 */
[----:B0-----:R-:W-:Y:S01]  /*161d0*/  F2FP.F16.F32.PACK_AB R10, RZ, R8 ;  /* 0x00000008ff0a723e */ /* 0x001fe200000000ff */
[-C--:B------:R-:W-:Y:S01]  /*161e0*/  FMUL R8, R229, R2.reuse ;  /* 0x00000002e5087220 */ /* 0x080fe20000400000 */
[----:B-1----:R-:W-:Y:S01]  /*161f0*/  PRMT R11, R3, 0x7610, R11 ;  /* 0x00007610030b7816 */ /* 0x002fe2000000000b */
[----:B------:R-:W-:Y:S01]  /*16200*/  @P0 STG.E.U16 desc[UR36][R6.64+0xa2], R14 ;  /* 0x0000a20e06000986 */ /* 0x000fe2000c101524 */
[----:B------:R-:W-:Y:S01]  /*16210*/  ISETP.GT.AND P0, PT, R0, 0x58, P2 ;  /* 0x000000580000780c */ /* 0x000fe20001704270 */
[----:B------:R-:W-:Y:S01]  /*16220*/  FMUL R3, R228, R2 ;  /* 0x00000002e4037220 */ /* 0x000fe20000400000 */
[C---:B------:R-:W-:Y:S01]  /*16230*/  ISETP.GT.AND P1, PT, R0.reuse, 0x59, P2 ;  /* 0x000000590000780c */ /* 0x040fe20001724270 */
[----:B------:R0:W-:Y:S01]  /*16240*/  @P4 STG.E.U16 desc[UR36][R4.64+0xb0], R9 ;  /* 0x0000b00904004986 */ /* 0x0001e2000c101524 */
[----:B------:R-:W-:-:S02]  /*16250*/  ISETP.GT.AND P4, PT, R0, 0x60, P3 ;  /* 0x000000600000780c */ /* 0x000fc40001f84270 */
[----:B------:R-:W-:Y:S01]  /*16260*/  F2FP.F16.F32.PACK_AB R8, RZ, R8 ;  /* 0x00000008ff08723e */ /* 0x000fe200000000ff */
[----:B------:R1:W-:Y:S03]  /*16270*/  @P5 STG.E.U16 desc[UR36][R4.64+0xb2], R10 ;  /* 0x0000b20a04005986 */ /* 0x0003e6000c101524 */
[----:B--2---:R-:W-:Y:S02]  /*16280*/  PRMT R12, R8, 0x7610, R12 ;  /* 0x00007610080c7816 */ /* 0x004fe4000000000c */
[----:B0-----:R-:W-:Y:S01]  /*16290*/  F2FP.F16.F32.PACK_AB R9, RZ, R3 ;  /* 0x00000003ff09723e */ /* 0x001fe200000000ff */
[-C--:B------:R-:W-:Y:S01]  /*162a0*/  FMUL R3, R227, R2.reuse ;  /* 0x00000002e3037220 */ /* 0x080fe20000400000 */
[-C--:B------:R-:W-:Y:S02]  /*162b0*/  FMUL R8, R226, R2.reuse ;  /* 0x00000002e2087220 */ /* 0x080fe40000400000 */
[----:B-1----:R-:W-:Y:S01]  /*162c0*/  PRMT R10, R9, 0x7610, R10 ;  /* 0x00007610090a7816 */ /* 0x002fe2000000000a */
[----:B------:R0:W-:Y:S01]  /*162d0*/  @P0 STG.E.U16 desc[UR36][R6.64+0xb0], R11 ;  /* 0x0000b00b06000986 */ /* 0x0001e2000c101524 */
[----:B------:R-:W-:Y:S01]  /*162e0*/  F2FP.F16.F32.PACK_AB R3, RZ, R3 ;  /* 0x00000003ff03723e */ /* 0x000fe200000000ff */
[----:B------:R-:W-:Y:S01]  /*162f0*/  FMUL R9, R225, R2 ;  /* 0x00000002e1097220 */ /* 0x000fe20000400000 */
[C---:B------:R-:W-:Y:S01]  /*16300*/  ISETP.GT.AND P5, PT, R0.reuse, 0x61, P3 ;  /* 0x000000610000780c */ /* 0x040fe20001fa4270 */
[----:B------:R1:W-:Y:S01]  /*16310*/  @P1 STG.E.U16 desc[UR36][R6.64+0xb2], R12 ;  /* 0x0000b20c06001986 */ /* 0x0003e2000c101524 */
[----:B------:R-:W-:-:S03]  /*16320*/  ISETP.GT.AND P1, PT, R0, 0x60, P2 ;  /* 0x000000600000780c */ /* 0x000fc60001724270 */
[----:B------:R-:W-:Y:S01]  /*16330*/  @P4 STG.E.U16 desc[UR36][R4.64+0xc0], R10 ;  /* 0x0000c00a04004986 */ /* 0x000fe2000c101524 */
[----:B------:R-:W-:Y:S02]  /*16340*/  ISETP.GT.AND P4, PT, R0, 0x61, P2 ;  /* 0x000000610000780c */ /* 0x000fe40001784270 */
[----:B------:R-:W-:Y:S02]  /*16350*/  F2FP.F16.F32.PACK_AB R8, RZ, R8 ;  /* 0x00000008ff08723e */ /* 0x000fe400000000ff */
[----:B0-----:R-:W-:Y:S01]  /*16360*/  PRMT R11, R3, 0x7610, R11 ;  /* 0x00007610030b7816 */ /* 0x001fe2000000000b */
[-C--:B------:R-:W-:Y:S01]  /*16370*/  FMUL R3, R224, R2.reuse ;  /* 0x00000002e0037220 */ /* 0x080fe20000400000 */
[----:B------:R-:W-:Y:S02]  /*16380*/  F2FP.F16.F32.PACK_AB R9, RZ, R9 ;  /* 0x00000009ff09723e */ /* 0x000fe400000000ff */
[----:B-1----:R-:W-:Y:S02]  /*16390*/  PRMT R12, R8, 0x7610, R12 ;  /* 0x00007610080c7816 */ /* 0x002fe4000000000c */
[----:B------:R-:W-:Y:S01]  /*163a0*/  F2FP.F16.F32.PACK_AB R8, RZ, R3 ;  /* 0x00000003ff08723e */ /* 0x000fe200000000ff */
[----:B------:R-:W-:Y:S01]  /*163b0*/  FMUL R3, R223, R2 ;  /* 0x00000002df037220 */ /* 0x000fe20000400000 */
[----:B------:R-:W-:Y:S01]  /*163c0*/  PRMT R13, R9, 0x7610, R13 ;  /* 0x00007610090d7816 */ /* 0x000fe2000000000d */
[----:B------:R0:W-:Y:S01]  /*163d0*/  @P5 STG.E.U16 desc[UR36][R4.64+0xc2], R11 ;  /* 0x0000c20b04005986 */ /* 0x0001e2000c101524 */
[----:B------:R-:W-:-:S02]  /*163e0*/  ISETP.GT.AND P0, PT, R0, 0x68, P3 ;  /* 0x000000680000780c */ /* 0x000fc40001f04270 */
[----:B------:R-:W-:Y:S01]  /*163f0*/  F2FP.F16.F32.PACK_AB R9, RZ, R3 ;  /* 0x00000003ff09723e */ /* 0x000fe200000000ff */
[----:B------:R1:W-:Y:S01]  /*16400*/  @P1 STG.E.U16 desc[UR36][R6.64+0xc0], R12 ;  /* 0x0000c00c06001986 */ /* 0x0003e2000c101524 */
[----:B------:R-:W-:-:S03]  /*16410*/  FMUL R3, R221, R2 ;  /* 0x00000002dd037220 */ /* 0x000fc60000400000 */
[----:B------:R-:W-:Y:S01]  /*16420*/  @P4 STG.E.U16 desc[UR36][R6.64+0xc2], R13 ;  /* 0x0000c20d06004986 */ /* 0x000fe2000c101524 */
[----:B------:R-:W-:Y:S02]  /*16430*/  ISETP.GT.AND P4, PT, R0, 0x69, P3 ;  /* 0x000000690000780c */ /* 0x000fe40001f84270 */
[----:B------:R-:W-:Y:S01]  /*16440*/  PRMT R14, R8, 0x7610, R14 ;  /* 0x00007610080e7816 */ /* 0x000fe2000000000e */
[-C--:B------:R-:W-:Y:S01]  /*16450*/  FMUL R8, R222, R2.reuse ;  /* 0x00000002de087220 */ /* 0x080fe20000400000 */
[----:B------:R-:W-:Y:S02]  /*16460*/  F2FP.F16.F32.PACK_AB R3, RZ, R3 ;  /* 0x00000003ff03723e */ /* 0x000fe400000000ff */
[----:B------:R-:W-:Y:S01]  /*16470*/  ISETP.GT.AND P1, PT, R0, 0x68, P2 ;  /* 0x000000680000780c */ /* 0x000fe20001724270 */
[----:B------:R-:W-:Y:S01]  /*16480*/  @P0 STG.E.U16 desc[UR36][R4.64+0xd0], R14 ;  /* 0x0000d00e04000986 */ /* 0x000fe2000c101524 */
[----:B0-----:R-:W-:Y:S01]  /*16490*/  PRMT R11, R3, 0x7610, R11 ;  /* 0x00007610030b7816 */ /* 0x001fe2000000000b */
[----:B------:R-:W-:Y:S01]  /*164a0*/  FMUL R3, R219, R2 ;  /* 0x00000002db037220 */ /* 0x000fe20000400000 */
[----:B------:R-:W-:Y:S01]  /*164b0*/  F2FP.F16.F32.PACK_AB R10, RZ, R8 ;  /* 0x00000008ff0a723e */ /* 0x000fe200000000ff */
[----:B------:R-:W-:Y:S01]  /*164c0*/  FMUL R8, R220, R2 ;  /* 0x00000002dc087220 */ /* 0x000fe20000400000 */
[C---:B------:R-:W-:Y:S01]  /*164d0*/  ISETP.GT.AND P0, PT, R0.reuse, 0x69, P2 ;  /* 0x000000690000780c */ /* 0x040fe20001704270 */
[----:B------:R0:W-:Y:S01]  /*164e0*/  @P4 STG.E.U16 desc[UR36][R4.64+0xd2], R9 ;  /* 0x0000d20904004986 */ /* 0x0001e2000c101524 */
[----:B------:R-:W-:-:S02]  /*164f0*/  ISETP.GT.AND P5, PT, R0, 0x70, P3 ;  /* 0x000000700000780c */ /* 0x000fc40001fa4270 */
[----:B------:R-:W-:-:S04]  /*16500*/  F2FP.F16.F32.PACK_AB R8, RZ, R8 ;  /* 0x00000008ff08723e */ /* 0x000fc800000000ff */
[----:B-1----:R-:W-:Y:S02]  /*16510*/  PRMT R12, R8, 0x7610, R12 ;  /* 0x00007610080c7816 */ /* 0x002fe4000000000c */
[----:B0-----:R-:W-:Y:S01]  /*16520*/  F2FP.F16.F32.PACK_AB R9, RZ, R3 ;  /* 0x00000003ff09723e */ /* 0x001fe200000000ff */
[-C--:B------:R-:W-:Y:S01]  /*16530*/  FMUL R3, R218, R2.reuse ;  /* 0x00000002da037220 */ /* 0x080fe20000400000 */
[----:B------:R-:W-:Y:S01]  /*16540*/  FMUL R8, R217, R2 ;  /* 0x00000002d9087220 */ /* 0x000fe20000400000 */
[----:B------:R0:W-:Y:S03]  /*16550*/  @P1 STG.E.U16 desc[UR36][R6.64+0xd0], R10 ;  /* 0x0000d00a06001986 */ /* 0x0001e6000c101524 */
[----:B------:R-:W-:Y:S01]  /*16560*/  F2FP.F16.F32.PACK_AB R3, RZ, R3 ;  /* 0x00000003ff03723e */ /* 0x000fe200000000ff */
[----:B------:R1:W-:Y:S01]  /*16570*/  @P0 STG.E.U16 desc[UR36][R6.64+0xd2], R11 ;  /* 0x0000d20b06000986 */ /* 0x0003e2000c101524 */
[----:B------:R-:W-:-:S02]  /*16580*/  ISETP.GT.AND P1, PT, R0, 0x70, P2 ;  /* 0x000000700000780c */ /* 0x000fc40001724270 */
[----:B------:R-:W-:Y:S01]  /*16590*/  F2FP.F16.F32.PACK_AB R8, RZ, R8 ;  /* 0x00000008ff08723e */ /* 0x000fe200000000ff */
[----:B------:R2:W-:Y:S01]  /*165a0*/  @P5 STG.E.U16 desc[UR36][R4.64+0xe0], R12 ;  /* 0x0000e00c04005986 */ /* 0x0005e2000c101524 */
[----:B0-----:R-:W-:Y:S01]  /*165b0*/  PRMT R10, R9, 0x7610, R10 ;  /* 0x00007610090a7816 */ /* 0x001fe2000000000a */
[-C--:B------:R-:W-:Y:S01]  /*165c0*/  FMUL R9, R216, R2.reuse ;  /* 0x00000002d8097220 */ /* 0x080fe20000400000 */
[----:B-1----:R-:W-:Y:S01]  /*165d0*/  PRMT R11, R3, 0x7610, R11 ;  /* 0x00007610030b7816 */ /* 0x002fe2000000000b */
[----:B------:R-:W-:-:S03]  /*165e0*/  FMUL R3, R215, R2 ;  /* 0x00000002d7037220 */ /* 0x000fc60000400000 */
[----:B------:R-:W-:Y:S02]  /*165f0*/  F2FP.F16.F32.PACK_AB R9, RZ, R9 ;  /* 0x00000009ff09723e */ /* 0x000fe400000000ff */
[----:B--2---:R-:W-:Y:S02]  /*16600*/  PRMT R12, R8, 0x7610, R12 ;  /* 0x00007610080c7816 */ /* 0x004fe4000000000c */
[----:B------:R-:W-:Y:S01]  /*16610*/  F2FP.F16.F32.PACK_AB R8, RZ, R3 ;  /* 0x00000003ff08723e */ /* 0x000fe200000000ff */
[----:B------:R-:W-:Y:S01]  /*16620*/  FMUL R3, R214, R2 ;  /* 0x00000002d6037220 */ /* 0x000fe20000400000 */
[C---:B------:R-:W-:Y:S02]  /*16630*/  ISETP.GT.AND P4, PT, R0.reuse, 0x71, P2 ;  /* 0x000000710000780c */ /* 0x040fe40001784270 */
[----:B------:R-:W-:Y:S01]  /*16640*/  ISETP.GT.AND P5, PT, R0, 0x78, P3 ;  /* 0x000000780000780c */ /* 0x000fe20001fa4270 */
[----:B------:R0:W-:Y:S01]  /*16650*/  @P6 STG.E.U16 desc[UR36][R4.64+0xe2], R10 ;  /* 0x0000e20a04006986 */ /* 0x0001e2000c101524 */
[----:B------:R-:W-:-:S02]  /*16660*/  PRMT R13, R9, 0x7610, R13 ;  /* 0x00007610090d7816 */ /* 0x000fc4000000000d */
[----:B------:R-:W-:Y:S01]  /*16670*/  F2FP.F16.F32.PACK_AB R9, RZ, R3 ;  /* 0x00000003ff09723e */ /* 0x000fe200000000ff */
[----:B------:R1:W-:Y:S01]  /*16680*/  @P1 STG.E.U16 desc[UR36][R6.64+0xe0], R11 ;  /* 0x0000e00b06001986 */ /* 0x0003e2000c101524 */
[----:B------:R-:W-:Y:S01]  /*16690*/  ISETP.GT.AND P0, PT, R0, 0x79, P3 ;  /* 0x000000790000780c */ /* 0x000fe20001f04270 */
[-C--:B------:R-:W-:Y:S01]  /*166a0*/  FMUL R3, R212, R2.reuse ;  /* 0x00000002d4037220 */ /* 0x080fe20000400000 */
[----:B------:R-:W-:Y:S02]  /*166b0*/  ISETP.GT.AND P1, PT, R0, 0x78, P2 ;  /* 0x000000780000780c */ /* 0x000fe40001724270 */
[----:B------:R-:W-:Y:S01]  /*166c0*/  PRMT R14, R8, 0x7610, R14 ;  /* 0x00007610080e7816 */ /* 0x000fe2000000000e */
[----:B------:R-:W-:Y:S01]  /*166d0*/  FMUL R8, R213, R2 ;  /* 0x00000002d5087220 */ /* 0x000fe20000400000 */
[----:B------:R-:W-:Y:S01]  /*166e0*/  F2FP.F16.F32.PACK_AB R3, RZ, R3 ;  /* 0x00000003ff03723e */ /* 0x000fe200000000ff */
[----:B------:R2:W-:Y:S01]  /*166f0*/  @P4 STG.E.U16 desc[UR36][R6.64+0xe2], R12 ;  /* 0x0000e20c06004986 */ /* 0x0005e2000c101524 */
[----:B------:R-:W-:-:S02]  /*16700*/  ISETP.GT.AND P4, PT, R0, 0x79, P2 ;  /* 0x000000790000780c */ /* 0x000fc40001784270 */
[----:B0-----:R-:W-:Y:S01]  /*16710*/  F2FP.F16.F32.PACK_AB R10, RZ, R8 ;  /* 0x00000008ff0a723e */ /* 0x001fe200000000ff */
[----:B------:R-:W-:Y:S01]  /*16720*/  @P5 STG.E.U16 desc[UR36][R4.64+0xf0], R13 ;  /* 0x0000f00d04005986 */ /* 0x000fe2000c101524 */
[----:B-1----:R-:W-:Y:S01]  /*16730*/  PRMT R11, R3, 0x7610, R11 ;  /* 0x00007610030b7816 */ /* 0x002fe2000000000b */
[-C--:B------:R-:W-:Y:S01]  /*16740*/  FMUL R3, R210, R2.reuse ;  /* 0x00000002d2037220 */ /* 0x080fe20000400000 */
[----:B------:R-:W-:Y:S01]  /*16750*/  FMUL R8, R211, R2 ;  /* 0x00000002d3087220 */ /* 0x000fe20000400000 */
[C---:B------:R-:W-:Y:S01]  /*16760*/  ISETP.GT.AND P5, PT, R0.reuse, 0x80, P3 ;  /* 0x000000800000780c */ /* 0x040fe20001fa4270 */
[----:B------:R-:W-:Y:S01]  /*16770*/  @P0 STG.E.U16 desc[UR36][R4.64+0xf2], R14 ;  /* 0x0000f20e04000986 */ /* 0x000fe2000c101524 */
[----:B------:R-:W-:-:S03]  /*16780*/  ISETP.GT.AND P6, PT, R0, 0x81, P3 ;  /* 0x000000810000780c */ /* 0x000fc60001fc4270 */
[----:B------:R0:W-:Y:S01]  /*16790*/  @P1 STG.E.U16 desc[UR36][R6.64+0xf0], R9 ;  /* 0x0000f00906001986 */ /* 0x0001e2000c101524 */
[----:B------:R-:W-:-:S04]  /*167a0*/  F2FP.F16.F32.PACK_AB R8, RZ, R8 ;  /* 0x00000008ff08723e */ /* 0x000fc800000000ff */
[----:B--2---:R-:W-:Y:S01]  /*167b0*/  PRMT R12, R8, 0x7610, R12 ;  /* 0x00007610080c7816 */ /* 0x004fe2000000000c */
[-C--:B------:R-:W-:Y:S01]  /*167c0*/  FMUL R8, R208, R2.reuse ;  /* 0x00000002d0087220 */ /* 0x080fe20000400000 */
[----:B0-----:R-:W-:Y:S01]  /*167d0*/  F2FP.F16.F32.PACK_AB R9, RZ, R3 ;  /* 0x00000003ff09723e */ /* 0x001fe200000000ff */
[----:B------:R-:W-:Y:S01]  /*167e0*/  FMUL R3, R209, R2 ;  /* 0x00000002d1037220 */ /* 0x000fe20000400000 */
[----:B------:R0:W-:Y:S01]  /*167f0*/  @P4 STG.E.U16 desc[UR36][R6.64+0xf2], R10 ;  /* 0x0000f20a06004986 */ /* 0x0001e2000c101524 */
[----:B------:R-:W-:-:S03]  /*16800*/  ISETP.GT.AND P0, PT, R0, 0x80, P2 ;  /* 0x000000800000780c */ /* 0x000fc60001704270 */
[----:B------:R-:W-:Y:S01]  /*16810*/  F2FP.F16.F32.PACK_AB R3, RZ, R3 ;  /* 0x00000003ff03723e */ /* 0x000fe200000000ff */
[----:B------:R1:W-:Y:S01]  /*16820*/  @P5 STG.E.U16 desc[UR36][R4.64+0x100], R11 ;  /* 0x0001000b04005986 */ /* 0x0003e2000c101524 */
[----:B------:R-:W-:Y:S02]  /*16830*/  ISETP.GT.AND P1, PT, R0, 0x81, P2 ;  /* 0x000000810000780c */ /* 0x000fe40001724270 */
[----:B------:R-:W-:Y:S01]  /*16840*/  F2FP.F16.F32.PACK_AB R8, RZ, R8 ;  /* 0x00000008ff08723e */ /* 0x000fe200000000ff */
[----:B------:R2:W-:Y:S01]  /*16850*/  @P6 STG.E.U16 desc[UR36][R4.64+0x102], R12 ;  /* 0x0001020c04006986 */ /* 0x0005e2000c101524 */
[----:B0-----:R-:W-:Y:S01]  /*16860*/  PRMT R10, R9, 0x7610, R10 ;  /* 0x00007610090a7816 */ /* 0x001fe2000000000a */
[-C--:B------:R-:W-:Y:S01]  /*16870*/  FMUL R9, R207, R2.reuse ;  /* 0x00000002cf097220 */ /* 0x080fe20000400000 */
[----:B-1----:R-:W-:Y:S01]  /*16880*/  PRMT R11, R3, 0x7610, R11 ;  /* 0x00007610030b7816 */ /* 0x002fe2000000000b */
[----:B------:R-:W-:Y:S01]  /*16890*/  FMUL R3, R206, R2 ;  /* 0x00000002ce037220 */ /* 0x000fe20000400000 */
[----:B------:R-:W-:-:S02]  /*168a0*/  ISETP.GT.AND P4, PT, R0, 0x88, P3 ;  /* 0x000000880000780c */ /* 0x000fc40001f84270 */
[----:B--2---:R-:W-:Y:S02]  /*168b0*/  PRMT R12, R8, 0x7610, R12 ;  /* 0x00007610080c7816 */ /* 0x004fe4000000000c */
[----:B------:R-:W-:Y:S01]  /*168c0*/  F2FP.F16.F32.PACK_AB R8, RZ, R3 ;  /* 0x00000003ff08723e */ /* 0x000fe200000000ff */
[-C--:B------:R-:W-:Y:S01]  /*168d0*/  FMUL R3, R205, R2.reuse ;  /* 0x00000002cd037220 */ /* 0x080fe20000400000 */
[----:B------:R-:W-:Y:S02]  /*168e0*/  F2FP.F16.F32.PACK_AB R9, RZ, R9 ;  /* 0x00000009ff09723e */ /* 0x000fe400000000ff */
[C---:B------:R-:W-:Y:S01]  /*168f0*/  ISETP.GT.AND P5, PT, R0.reuse, 0x89, P3 ;  /* 0x000000890000780c */ /* 0x040fe20001fa4270 */
[----:B------:R0:W-:Y:S01]  /*16900*/  @P0 STG.E.U16 desc[UR36][R6.64+0x100], R10 ;  /* 0x0001000a06000986 */ /* 0x0001e2000c101524 */
[----:B------:R-:W-:Y:S02]  /*16910*/  PRMT R13, R9, 0x7610, R13 ;  /* 0x00007610090d7816 */ /* 0x000fe4000000000d */
[----:B------:R-:W-:Y:S01]  /*16920*/  F2FP.F16.F32.PACK_AB R9, RZ, R3 ;  /* 0x00000003ff09723e */ /* 0x000fe200000000ff */
[----:B------:R1:W-:Y:S01]  /*16930*/  @P1 STG.E.U16 desc[UR36][R6.64+0x102], R11 ;  /* 0x0001020b06001986 */ /* 0x0003e2000c101524 */
[C---:B------:R-:W-:Y:S01]  /*16940*/  ISETP.GT.AND P0, PT, R0.reuse, 0x88, P2 ;  /* 0x000000880000780c */ /* 0x040fe20001704270 */
[----:B------:R-:W-:Y:S01]  /*16950*/  FMUL R3, R203, R2 ;  /* 0x00000002cb037220 */ /* 0x000fe20000400000 */
[----:B------:R-:W-:-:S02]  /*16960*/  ISETP.GT.AND P1, PT, R0, 0x89, P2 ;  /* 0x000000890000780c */ /* 0x000fc40001724270 */
[----:B------:R-:W-:Y:S01]  /*16970*/  PRMT R14, R8, 0x7610, R14 ;  /* 0x00007610080e7816 */ /* 0x000fe2000000000e */
[----:B------:R-:W-:Y:S01]  /*16980*/  FMUL R8, R204, R2 ;  /* 0x00000002cc087220 */ /* 0x000fe20000400000 */
[----:B------:R-:W-:Y:S01]  /*16990*/  F2FP.F16.F32.PACK_AB R3, RZ, R3 ;  /* 0x00000003ff03723e */ /* 0x000fe200000000ff */
[----:B------:R2:W-:Y:S01]  /*169a0*/  @P4 STG.E.U16 desc[UR36][R4.64+0x110], R12 ;  /* 0x0001100c04004986 */ /* 0x0005e2000c101524 */
[----:B------:R-:W-:Y:S02]  /*169b0*/  ISETP.GT.AND P4, PT, R0, 0x90, P3 ;  /* 0x000000900000780c */ /* 0x000fe40001f84270 */
        /* <DEDUP_REMOVED lines=9> */
[----:B------:R-:W-:Y:S02]  /*16a50*/  F2FP.F16.F32.PACK_AB R8, RZ, R8 ;  /* 0x00000008ff08723e */ /* 0x000fe400000000ff */
[----:B------:R-:W-:Y:S01]  /*16a60*/  ISETP.GT.AND P1, PT, R0, 0x91, P2 ;  /* 0x000000910000780c */ /* 0x000fe20001724270 */
[----:B------:R1:W-:Y:S01]  /*16a70*/  @P4 STG.E.U16 desc[UR36][R4.64+0x120], R10 ;  /* 0x0001200a04004986 */ /* 0x0003e2000c101524 */
[----:B--2---:R-:W-:Y:S01]  /*16a80*/  PRMT R12, R8, 0x7610, R12 ;  /* 0x00007610080c7816 */ /* 0x004fe2000000000c */
[-C--:B------:R-:W-:Y:S01]  /*16a90*/  FMUL R8, R199, R2.reuse ;  /* 0x00000002c7087220 */ /* 0x080fe20000400000 */
[----:B0-----:R-:W-:Y:S01]  /*16aa0*/  F2FP.F16.F32.PACK_AB R9, RZ, R3 ;  /* 0x00000003ff09723e */ /* 0x001fe200000000ff */
[----:B------:R-:W-:Y:S01]  /*16ab0*/  FMUL R3, R200, R2 ;  /* 0x00000002c8037220 */ /* 0x000fe20000400000 */
[----:B------:R-:W-:Y:S01]  /*16ac0*/  ISETP.GT.AND P4, PT, R0, 0x98, P3 ;  /* 0x000000980000780c */ /* 0x000fe20001f84270 */
[----:B------:R0:W-:Y:S03]  /*16ad0*/  @P5 STG.E.U16 desc[UR36][R4.64+0x122], R11 ;  /* 0x0001220b04005986 */ /* 0x0001e6000c101524 */
[----:B------:R-:W-:-:S02]  /*16ae0*/  F2FP.F16.F32.PACK_AB R3, RZ, R3 ;  /* 0x00000003ff03723e */ /* 0x000fc400000000ff */
[----:B-1----:R-:W-:Y:S01]  /*16af0*/  PRMT R10, R9, 0x7610, R10 ;  /* 0x00007610090a7816 */ /* 0x002fe2000000000a */
[----:B------:R-:W-:Y:S01]  /*16b00*/  FMUL R9, R198, R2 ;  /* 0x00000002c6097220 */ /* 0x000fe20000400000 */
[----:B------:R-:W-:Y:S01]  /*16b10*/  F2FP.F16.F32.PACK_AB R8, RZ, R8 ;  /* 0x00000008ff08723e */ /* 0x000fe200000000ff */
[----:B------:R1:W-:Y:S01]  /*16b20*/  @P0 STG.E.U16 desc[UR36][R6.64+0x120], R12 ;  /* 0x0001200c06000986 */ /* 0x0003e2000c101524 */
[----:B0-----:R-:W-:Y:S01]  /*16b30*/  PRMT R11, R3, 0x7610, R11 ;  /* 0x00007610030b7816 */ /* 0x001fe2000000000b */
[----:B------:R-:W-:Y:S01]  /*16b40*/  FMUL R3, R197, R2 ;  /* 0x00000002c5037220 */ /* 0x000fe20000400000 */
[C---:B------:R-:W-:Y:S01]  /*16b50*/  ISETP.GT.AND P5, PT, R0.reuse, 0x99, P3 ;  /* 0x000000990000780c */ /* 0x040fe20001fa4270 */
[----:B------:R0:W-:Y:S01]  /*16b60*/  @P1 STG.E.U16 desc[UR36][R6.64+0x122], R10 ;  /* 0x0001220a06001986 */ /* 0x0001e2000c101524 */
[----:B------:R-:W-:Y:S02]  /*16b70*/  ISETP.GT.AND P1, PT, R0, 0x98, P2 ;  /* 0x000000980000780c */ /* 0x000fe40001724270 */
[----:B------:R-:W-:-:S02]  /*16b80*/  F2FP.F16.F32.PACK_AB R9, RZ, R9 ;  /* 0x00000009ff09723e */ /* 0x000fc400000000ff */
[----:B-1----:R-:W-:Y:S02]  /*16b90*/  PRMT R12, R8, 0x7610, R12 ;  /* 0x00007610080c7816 */ /* 0x002fe4000000000c */
[----:B------:R-:W-:Y:S01]  /*16ba0*/  F2FP.F16.F32.PACK_AB R8, RZ, R3 ;  /* 0x00000003ff08723e */ /* 0x000fe200000000ff */
[-C--:B------:R-:W-:Y:S01]  /*16bb0*/  FMUL R3, R196, R2.reuse ;  /* 0x00000002c4037220 */ /* 0x080fe20000400000 */
[C---:B------:R-:W-:Y:S01]  /*16bc0*/  ISETP.GT.AND P0, PT, R0.reuse, 0x99, P2 ;  /* 0x000000990000780c */ /* 0x040fe20001704270 */
[----:B------:R1:W-:Y:S01]  /*16bd0*/  @P4 STG.E.U16 desc[UR36][R4.64+0x130], R11 ;  /* 0x0001300b04004986 */ /* 0x0003e2000c101524 */
[----:B------:R-:W-:Y:S02]  /*16be0*/  ISETP.GT.AND P4, PT, R0, 0xa0, P3 ;  /* 0x000000a00000780c */ /* 0x000fe40001f84270 */
[----:B------:R-:W-:Y:S02]  /*16bf0*/  PRMT R13, R9, 0x7610, R13 ;  /* 0x00007610090d7816 */ /* 0x000fe4000000000d */
        /* <DEDUP_REMOVED lines=68> */
[----:B------:R-:W-:Y:S02]  /*17040*/  ISETP.GT.AND P1, PT, R0, 0xb8, P2 ;  /* 0x000000b80000780c */ /* 0x000fe40001724270 */
[----:B------:R-:W-:Y:S02]  /*17050*/  F2FP.F16.F32.PACK_AB R8, RZ, R8 ;  /* 0x00000008ff08723e */ /* 0x000fe400000000ff */
[----:B0-----:R-:W-:Y:S01]  /*17060*/  PRMT R10, R9, 0x7610, R10 ;  /* 0x00007610090a7816 */ /* 0x001fe2000000000a */
[-C--:B------:R-:W-:Y:S01]  /*17070*/  FMUL R9, R180, R2.reuse ;  /* 0x00000002b4097220 */ /* 0x080fe20000400000 */
[----:B-1----:R-:W-:Y:S01]  /*17080*/  PRMT R11, R3, 0x7610, R11 ;  /* 0x00007610030b7816 */ /* 0x002fe2000000000b */
[----:B------:R-:W-:Y:S01]  /*17090*/  FMUL R3, R179, R2 ;  /* 0x00000002b3037220 */ /* 0x000fe20000400000 */
[----:B------:R0:W-:Y:S02]  /*170a0*/  @P5 STG.E.U16 desc[UR36][R4.64+0x170], R12 ;  /* 0x0001700c04005986 */ /* 0x0001e4000c101524 */
[----:B------:R-:W-:-:S02]  /*170b0*/  F2FP.F16.F32.PACK_AB R9, RZ, R9 ;  /* 0x00000009ff09723e */ /* 0x000fc400000000ff */
[C---:B------:R-:W-:Y:S02]  /*170c0*/  ISETP.GT.AND P4, PT, R0.reuse, 0xb9, P2 ;  /* 0x000000b90000780c */ /* 0x040fe40001784270 */
[----:B------:R-:W-:Y:S02]  /*170d0*/  ISETP.GT.AND P5, PT, R0, 0xc0, P3 ;  /* 0x000000c00000780c */ /* 0x000fe40001fa4270 */
[----:B0-----:R-:W-:Y:S02]  /*170e0*/  PRMT R12, R8, 0x7610, R12 ;  /* 0x00007610080c7816 */ /* 0x001fe4000000000c */
[----:B------:R-:W-:Y:S01]  /*170f0*/  F2FP.F16.F32.PACK_AB R8, RZ, R3 ;  /* 0x00000003ff08723e */ /* 0x000fe200000000ff */
[----:B------:R-:W-:Y:S01]  /*17100*/  FMUL R3, R178, R2 ;  /* 0x00000002b2037220 */ /* 0x000fe20000400000 */
[----:B------:R-:W-:Y:S01]  /*17110*/  PRMT R13, R9, 0x7610, R13 ;  /* 0x00007610090d7816 */ /* 0x000fe2000000000d */
[----:B------:R0:W-:Y:S01]  /*17120*/  @P6 STG.E.U16 desc[UR36][R4.64+0x172], R10 ;  /* 0x0001720a04006986 */ /* 0x0001e2000c101524 */
[----:B------:R-:W-:-:S02]  /*17130*/  ISETP.GT.AND P0, PT, R0, 0xc1, P3 ;  /* 0x000000c10000780c */ /* 0x000fc40001f04270 */
[----:B------:R-:W-:Y:S01]  /*17140*/  F2FP.F16.F32.PACK_AB R9, RZ, R3 ;  /* 0x00000003ff09723e */ /* 0x000fe200000000ff */
[----:B------:R1:W-:Y:S01]  /*17150*/  @P1 STG.E.U16 desc[UR36][R6.64+0x170], R11 ;  /* 0x0001700b06001986 */ /* 0x0003e2000c101524 */
[-C--:B------:R-:W-:Y:S01]  /*17160*/  FMUL R3, R176, R2.reuse ;  /* 0x00000002b0037220 */ /* 0x080fe20000400000 */
[----:B------:R-:W-:Y:S02]  /*17170*/  ISETP.GT.AND P1, PT, R0, 0xc0, P2 ;  /* 0x000000c00000780c */ /* 0x000fe40001724270 */
        /* <DEDUP_REMOVED lines=40> */
[C---:B------:R-:W-:Y:S01]  /*17400*/  ISETP.GT.AND P0, PT, R0.reuse, 0xd0, P2 ;  /* 0x000000d00000780c */ /* 0x040fe20001704270 */
        /* <DEDUP_REMOVED lines=11> */
[----:B------:R-:W-:Y:S01]  /*174c0*/  ISETP.GT.AND P5, PT, R0, 0xd9, P3 ;  /* 0x000000d90000780c */ /* 0x000fe20001fa4270 */
[----:B------:R-:W-:Y:S01]  /*174d0*/  FMUL R8, R166, R2 ;  /* 0x00000002a6087220 */ /* 0x000fe20000400000 */
[----:B------:R-:W-:Y:S01]  /*174e0*/  @P0 STG.E.U16 desc[UR36][R6.64+0x1a0], R14 ;  /* 0x0001a00e06000986 */ /* 0x000fe2000c101524 */
[----:B------:R-:W-:-:S03]  /*174f0*/  ISETP.GT.AND P0, PT, R0, 0xd8, P2 ;  /* 0x000000d80000780c */ /* 0x000fc60001704270 */
[----:B------:R0:W-:Y:S01]  /*17500*/  @P1 STG.E.U16 desc[UR36][R6.64+0x1a2], R9 ;  /* 0x0001a20906001986 */ /* 0x0001e2000c101524 */
[----:B------:R-:W-:Y:S02]  /*17510*/  F2FP.F16.F32.PACK_AB R8, RZ, R8 ;  /* 0x00000008ff08723e */ /* 0x000fe400000000ff */
[----:B------:R-:W-:Y:S02]  /*17520*/  ISETP.GT.AND P1, PT, R0, 0xd9, P2 ;  /* 0x000000d90000780c */ /* 0x000fe40001724270 */
        /* <DEDUP_REMOVED lines=16> */
[----:B------:R1:W-:Y:S01]  /*17630*/  @P1 STG.E.U16 desc[UR36][R6.64+0x1b2], R10 ;  /* 0x0001b20a06001986 */ /* 0x0003e2000c101524 */
[----:B------:R-:W-:Y:S02]  /*17640*/  ISETP.GT.AND P1, PT, R0, 0xe0, P2 ;  /* 0x000000e00000780c */ /* 0x000fe40001724270 */
[----:B0-----:R-:W-:Y:S02]  /*17650*/  PRMT R12, R8, 0x7610, R12 ;  /* 0x00007610080c7816 */ /* 0x001fe4000000000c */
[----:B------:R-:W-:Y:S01]  /*17660*/  F2FP.F16.F32.PACK_AB R8, RZ, R3 ;  /* 0x00000003ff08723e */ /* 0x000fe200000000ff */
[-C--:B------:R-:W-:Y:S01]  /*17670*/  FMUL R3, R160, R2.reuse ;  /* 0x00000002a0037220 */ /* 0x080fe20000400000 */
[----:B------:R-:W-:Y:S01]  /*17680*/  ISETP.GT.AND P0, PT, R0, 0xe1, P2 ;  /* 0x000000e10000780c */ /* 0x000fe20001704270 */
[----:B------:R0:W-:Y:S01]  /*17690*/  @P4 STG.E.U16 desc[UR36][R4.64+0x1c0], R11 ;  /* 0x0001c00b04004986 */ /* 0x0001e2000c101524 */
[----:B-1----:R-:W-:Y:S02]  /*176a0*/  PRMT R10, R9, 0x7610, R10 ;  /* 0x00007610090a7816 */ /* 0x002fe4000000000a */
[----:B------:R-:W-:Y:S01]  /*176b0*/  PRMT R13, R8, 0x7610, R13 ;  /* 0x00007610080d7816 */ /* 0x000fe2000000000d */
[----:B------:R-:W-:Y:S01]  /*176c0*/  @P5 STG.E.U16 desc[UR36][R4.64+0x1c2], R12 ;  /* 0x0001c20c04005986 */ /* 0x000fe2000c101524 */
[----:B------:R-:W-:Y:S01]  /*176d0*/  FMUL R8, R159, R2 ;  /* 0x000000029f087220 */ /* 0x000fe20000400000 */
[----:B------:R-:W-:-:S02]  /*176e0*/  ISETP.GT.AND P4, PT, R0, 0xe8, P3 ;  /* 0x000000e80000780c */ /* 0x000fc40001f84270 */
[----:B------:R-:W-:Y:S01]  /*176f0*/  F2FP.F16.F32.PACK_AB R9, RZ, R3 ;  /* 0x00000003ff09723e */ /* 0x000fe200000000ff */
[----:B------:R-:W-:Y:S01]  /*17700*/  FMUL R3, R158, R2 ;  /* 0x000000029e037220 */ /* 0x000fe20000400000 */
[C---:B------:R-:W-:Y:S02]  /*17710*/  ISETP.GT.AND P5, PT, R0.reuse, 0xe9, P3 ;  /* 0x000000e90000780c */ /* 0x040fe40001fa4270 */
[----:B------:R-:W-:Y:S02]  /*17720*/  ISETP.GT.AND P6, PT, R0, 0xe8, P2 ;  /* 0x000000e80000780c */ /* 0x000fe400017c4270 */
[----:B------:R-:W-:Y:S01]  /*17730*/  F2FP.F16.F32.PACK_AB R8, RZ, R8 ;  /* 0x00000008ff08723e */ /* 0x000fe200000000ff */
[----:B------:R1:W-:Y:S01]  /*17740*/  @P1 STG.E.U16 desc[UR36][R6.64+0x1c0], R10 ;  /* 0x0001c00a06001986 */ /* 0x0003e2000c101524 */
[----:B------:R-:W-:Y:S02]  /*17750*/  F2FP.F16.F32.PACK_AB R3, RZ, R3 ;  /* 0x00000003ff03723e */ /* 0x000fe400000000ff */
[----:B0-----:R-:W-:-:S02]  /*17760*/  PRMT R11, R8, 0x7610, R11 ;  /* 0x00007610080b7816 */ /* 0x001fc4000000000b */
[----:B------:R-:W-:Y:S01]  /*17770*/  PRMT R18, R3, 0x7610, R18 ;  /* 0x0000761003127816 */ /* 0x000fe20000000012 */
[----:B------:R0:W-:Y:S01]  /*17780*/  @P0 STG.E.U16 desc[UR36][R6.64+0x1c2], R13 ;  /* 0x0001c20d06000986 */ /* 0x0001e2000c101524 */
[----:B-1----:R-:W-:Y:S01]  /*17790*/  PRMT R10, R9, 0x7610, R10 ;  /* 0x00007610090a7816 */ /* 0x002fe2000000000a */
[----:B------:R-:W-:-:S04]  /*177a0*/  FMUL R3, R157, R2 ;  /* 0x000000029d037220 */ /* 0x000fc80000400000 */
[----:B------:R-:W-:Y:S01]  /*177b0*/  @P4 STG.E.U16 desc[UR36][R4.64+0x1d0], R10 ;  /* 0x0001d00a04004986 */ /* 0x000fe2000c101524 */
[----:B------:R-:W-:-:S03]  /*177c0*/  ISETP.GT.AND P4, PT, R0, 0xe9, P2 ;  /* 0x000000e90000780c */ /* 0x000fc60001784270 */
[----:B------:R1:W-:Y:S01]  /*177d0*/  @P5 STG.E.U16 desc[UR36][R4.64+0x1d2], R11 ;  /* 0x0001d20b04005986 */ /* 0x0003e2000c101524 */
[----:B------:R-:W-:-:S03]  /*177e0*/  ISETP.GT.AND P5, PT, R0, 0xf0, P3 ;  /* 0x000000f00000780c */ /* 0x000fc60001fa4270 */
[----:B------:R-:W-:Y:S01]  /*177f0*/  @P6 STG.E.U16 desc[UR36][R6.64+0x1d0], R18 ;  /* 0x0001d01206006986 */ /* 0x000fe2000c101524 */
[----:B------:R-:W-:Y:S01]  /*17800*/  ISETP.GT.AND P6, PT, R0, 0xf1, P3 ;  /* 0x000000f10000780c */ /* 0x000fe20001fc4270 */
[-C--:B------:R-:W-:Y:S01]  /*17810*/  FMUL R8, R156, R2.reuse ;  /* 0x000000029c087220 */ /* 0x080fe20000400000 */
[----:B------:R-:W-:Y:S01]  /*17820*/  FMUL R9, R155, R2 ;  /* 0x000000029b097220 */ /* 0x000fe20000400000 */
[----:B0-----:R-:W-:-:S03]  /*17830*/  F2FP.F16.F32.PACK_AB R13, RZ, R3 ;  /* 0x00000003ff0d723e */ /* 0x001fc600000000ff */
[----:B------:R-:W-:Y:S02]  /*17840*/  F2FP.F16.F32.PACK_AB R14, RZ, R8 ;  /* 0x00000008ff0e723e */ /* 0x000fe400000000ff */
[----:B------:R-:W-:Y:S01]  /*17850*/  F2FP.F16.F32.PACK_AB R15, RZ, R9 ;  /* 0x00000009ff0f723e */ /* 0x000fe200000000ff */
[----:B------:R-:W-:Y:S01]  /*17860*/  @P4 STG.E.U16 desc[UR36][R6.64+0x1d2], R13 ;  /* 0x0001d20d06004986 */ /* 0x000fe2000c101524 */
[----:B------:R-:W-:-:S03]  /*17870*/  ISETP.GT.AND P4, PT, R0, 0xf1, P2 ;  /* 0x000000f10000780c */ /* 0x000fc60001784270 */
[----:B------:R-:W-:Y:S04]  /*17880*/  @P5 STG.E.U16 desc[UR36][R4.64+0x1e0], R14 ;  /* 0x0001e00e04005986 */ /* 0x000fe8000c101524 */
[----:B------:R-:W-:Y:S01]  /*17890*/  @P6 STG.E.U16 desc[UR36][R4.64+0x1e2], R15 ;  /* 0x0001e20f04006986 */ /* 0x000fe2000c101524 */
[----:B------:R-:W-:Y:S01]  /*178a0*/  ISETP.GT.AND P6, PT, R0, 0xf0, P2 ;  /* 0x000000f00000780c */ /* 0x000fe200017c4270 */
[-C--:B-1----:R-:W-:Y:S01]  /*178b0*/  FMUL R11, R154, R2.reuse ;  /* 0x000000029a0b7220 */ /* 0x082fe20000400000 */
[----:B------:R-:W-:-:S04]  /*178c0*/  FMUL R12, R23, R2 ;  /* 0x00000002170c7220 */ /* 0x000fc80000400000 */
[----:B------:R-:W-:Y:S02]  /*178d0*/  F2FP.F16.F32.PACK_AB R11, RZ, R11 ;  /* 0x0000000bff0b723e */ /* 0x000fe400000000ff */
[----:B------:R-:W-:Y:S02]  /*178e0*/  F2FP.F16.F32.PACK_AB R12, RZ, R12 ;  /* 0x0000000cff0c723e */ /* 0x000fe400000000ff */
[C---:B------:R-:W-:Y:S02]  /*178f0*/  ISETP.GT.AND P5, PT, R0.reuse, 0xf8, P3 ;  /* 0x000000f80000780c */ /* 0x040fe40001fa4270 */
[----:B------:R-:W-:Y:S01]  /*17900*/  ISETP.GT.AND P3, PT, R0, 0xf9, P3 ;  /* 0x000000f90000780c */ /* 0x000fe20001f64270 */
[----:B------:R-:W-:Y:S01]  /*17910*/  @P6 STG.E.U16 desc[UR36][R6.64+0x1e0], R11 ;  /* 0x0001e00b06006986 */ /* 0x000fe2000c101524 */
[----:B------:R-:W-:-:S03]  /*17920*/  FMUL R10, R22, R2 ;  /* 0x00000002160a7220 */ /* 0x000fc60000400000 */
[----:B------:R0:W-:Y:S01]  /*17930*/  @P4 STG.E.U16 desc[UR36][R6.64+0x1e2], R12 ;  /* 0x0001e20c06004986 */ /* 0x0001e2000c101524 */
[----:B------:R-:W-:Y:S01]  /*17940*/  ISETP.GT.AND P4, PT, R0, 0xf8, P2 ;  /* 0x000000f80000780c */ /* 0x000fe20001784270 */
[-C--:B------:R-:W-:Y:S01]  /*17950*/  FMUL R9, R21, R2.reuse ;  /* 0x0000000215097220 */ /* 0x080fe20000400000 */
[-C--:B------:R-:W-:Y:S01]  /*17960*/  FMUL R8, R19, R2.reuse ;  /* 0x0000000213087220 */ /* 0x080fe20000400000 */
[----:B------:R-:W-:Y:S01]  /*17970*/  FMUL R3, R20, R2 ;  /* 0x0000000214037220 */ /* 0x000fe20000400000 */
[----:B------:R-:W-:Y:S02]  /*17980*/  F2FP.F16.F32.PACK_AB R10, RZ, R10 ;  /* 0x0000000aff0a723e */ /* 0x000fe400000000ff */
[----:B------:R-:W-:Y:S02]  /*17990*/  ISETP.GT.AND P2, PT, R0, 0xf9, P2 ;  /* 0x000000f90000780c */ /* 0x000fe40001744270 */
[----:B------:R-:W-:Y:S02]  /*179a0*/  F2FP.F16.F32.PACK_AB R9, RZ, R9 ;  /* 0x00000009ff09723e */ /* 0x000fe400000000ff */
[----:B------:R-:W-:-:S02]  /*179b0*/  F2FP.F16.F32.PACK_AB R8, RZ, R8 ;  /* 0x00000008ff08723e */ /* 0x000fc400000000ff */
[----:B------:R-:W-:Y:S01]  /*179c0*/  F2FP.F16.F32.PACK_AB R3, RZ, R3 ;  /* 0x00000003ff03723e */ /* 0x000fe200000000ff */
[----:B------:R-:W-:Y:S01]  /*179d0*/  @P5 STG.E.U16 desc[UR36][R4.64+0x1f0], R10 ;  /* 0x0001f00a04005986 */ /* 0x000fe2000c101524 */
[----:B0-----:R-:W-:Y:S01]  /*179e0*/  PRMT R12, R8, 0x7610, R12 ;  /* 0x00007610080c7816 */ /* 0x001fe2000000000c */
[----:B------:R-:W-:Y:S01]  /*179f0*/  @P4 IMAD.MOV.U32 R8, RZ, RZ, R6 ;  /* 0x000000ffff084224 */ /* 0x000fe200078e0006 */
[----:B------:R-:W-:Y:S01]  /*17a00*/  PRMT R11, R3, 0x7610, R11 ;  /* 0x00007610030b7816 */ /* 0x000fe2000000000b */
[----:B------:R0:W-:Y:S01]  /*17a10*/  @P3 STG.E.U16 desc[UR36][R4.64+0x1f2], R9 ;  /* 0x0001f20904003986 */ /* 0x0001e2000c101524 */
[----:B------:R-:W-:Y:S01]  /*17a20*/  USHF.L.U32 UR12, UR8, 0x8, URZ ;  /* 0x00000008080c7899 */ /* 0x000fe2000800063f */
[----:B------:R-:W-:Y:S01]  /*17a30*/  ISETP.GT.AND P1, PT, R153, 0x80, PT ;  /* 0x000000809900780c */ /* 0x000fe20003f24270 */
[----:B------:R-:W-:Y:S01]  /*17a40*/  USHF.L.U64.HI UR11, UR8, 0x8, UR9 ;  /* 0x00000008080b7899 */ /* 0x000fe20008010209 */
[----:B0-----:R-:W-:-:S03]  /*17a50*/  @P4 IMAD.MOV.U32 R9, RZ, RZ, R7 ;  /* 0x000000ffff094224 */ /* 0x001fc600078e0007 */
[----:B------:R-:W-:Y:S02]  /*17a60*/  MOV R3, UR12 ;  /* 0x0000000c00037c02 */ /* 0x000fe40008000f00 */
[----:B------:R0:W-:Y:S01]  /*17a70*/  @P4 STG.E.U16 desc[UR36][R8.64+0x1f0], R11 ;  /* 0x0001f00b08004986 */ /* 0x0001e2000c101524 */
[C---:B------:R-:W-:Y:S02]  /*17a80*/  ISETP.GT.AND P3, PT, R0.reuse, RZ, P1 ;  /* 0x000000ff0000720c */ /* 0x040fe40000f64270 */
[----:B------:R-:W-:Y:S01]  /*17a90*/  ISETP.GT.AND P4, PT, R0, 0x1, P1 ;  /* 0x000000010000780c */ /* 0x000fe20000f84270 */
[-C--:B------:R-:W-:Y:S01]  /*17aa0*/  FMUL R24, R24, R2.reuse ;  /* 0x0000000218187220 */ /* 0x080fe20000400000 */
[----:B------:R-:W-:Y:S01]  /*17ab0*/  FMUL R25, R25, R2 ;  /* 0x0000000219197220 */ /* 0x000fe20000400000 */
[----:B0-----:R-:W-:Y:S02]  /*17ac0*/  @P2 IMAD.MOV.U32 R8, RZ, RZ, R6 ;  /* 0x000000ffff082224 */ /* 0x001fe400078e0006 */
[----:B------:R-:W-:Y:S01]  /*17ad0*/  @P2 IMAD.MOV.U32 R9, RZ, RZ, R7 ;  /* 0x000000ffff092224 */ /* 0x000fe200078e0007 */
[----:B------:R-:W-:-:S04]  /*17ae0*/  MOV R7, UR11 ;  /* 0x0000000b00077c02 */ /* 0x000fc80008000f00 */
[----:B------:R0:W-:Y:S01]  /*17af0*/  @P2 STG.E.U16 desc[UR36][R8.64+0x1f2], R12 ;  /* 0x0001f20c08002986 */ /* 0x0001e2000c101524 */
[C---:B------:R-:W-:Y:S02]  /*17b00*/  IADD3 R6, P2, P6, R4.reuse, UR5, R3 ;  /* 0x0000000504067c10 */ /* 0x040fe4000fe5e003 */
[----:B------:R-:W-:Y:S02]  /*17b10*/  IADD3 R4, P5, R4, UR12, RZ ;  /* 0x0000000c04047c10 */ /* 0x000fe4000ffbe0ff */
[----:B------:R-:W-:Y:S02]  /*17b20*/  IADD3.X R7, R5, UR4, R7, P2, P6 ;  /* 0x0000000405077c10 */ /* 0x000fe400097ec407 */
[----:B------:R-:W-:Y:S02]  /*17b30*/  ISETP.GT.AND P0, PT, R153, 0x88, PT ;  /* 0x000000889900780c */ /* 0x000fe40003f04270 */
[----:B------:R-:W-:Y:S02]  /*17b40*/  F2FP.F16.F32.PACK_AB R24, RZ, R24 ;  /* 0x00000018ff18723e */ /* 0x000fe400000000ff */
[----:B------:R-:W-:-:S02]  /*17b50*/  IADD3.X R5, R5, UR11, RZ, P5, !PT ;  /* 0x0000000b05057c10 */ /* 0x000fc4000affe4ff */
[----:B------:R-:W-:Y:S02]  /*17b60*/  F2FP.F16.F32.PACK_AB R25, RZ, R25 ;  /* 0x00000019ff19723e */ /* 0x000fe400000000ff */
[C---:B------:R-:W-:Y:S01]  /*17b70*/  ISETP.GT.AND P2, PT, R0.reuse, RZ, P0 ;  /* 0x000000ff0000720c */ /* 0x040fe20000744270 */
[----:B------:R-:W-:Y:S01]  /*17b80*/  @P3 STG.E.U16 desc[UR36][R4.64], R24 ;  /* 0x0000001804003986 */ /* 0x000fe2000c101524 */
[----:B------:R-:W-:Y:S01]  /*17b90*/  ISETP.GT.AND P3, PT, R0, 0x1, P0 ;  /* 0x000000010000780c */ /* 0x000fe20000764270 */
[-C--:B------:R-:W-:Y:S02]  /*17ba0*/  FMUL R26, R26, R2.reuse ;  /* 0x000000021a1a7220 */ /* 0x080fe40000400000 */
[----:B------:R-:W-:Y:S01]  /*17bb0*/  @P4 STG.E.U16 desc[UR36][R4.64+0x2], R25 ;  /* 0x0000021904004986 */ /* 0x000fe2000c101524 */
[----:B------:R-:W-:Y:S01]  /*17bc0*/  ISETP.GT.AND P4, PT, R0, 0x8, P1 ;  /* 0x000000080000780c */ /* 0x000fe20000f84270 */
[-C--:B------:R-:W-:Y:S01]  /*17bd0*/  FMUL R27, R27, R2.reuse ;  /* 0x000000021b1b7220 */ /* 0x080fe20000400000 */
[----:B0-----:R-:W-:Y:S01]  /*17be0*/  IADD3 R8, P5, R4, UR5, RZ ;  /* 0x0000000504087c10 */ /* 0x001fe2000ffbe0ff */
[----:B------:R-:W-:Y:S01]  /*17bf0*/  FMUL R28, R28, R2 ;  /* 0x000000021c1c7220 */ /* 0x000fe20000400000 */
[----:B------:R-:W-:-:S02]  /*17c00*/  F2FP.F16.F32.PACK_AB R26, RZ, R26 ;  /* 0x0000001aff1a723e */ /* 0x000fc400000000ff */
[----:B------:R-:W-:Y:S02]  /*17c10*/  IADD3.X R9, R5, UR4, RZ, P5, !PT ;  /* 0x0000000405097c10 */ /* 0x000fe4000affe4ff */
[----:B------:R-:W-:Y:S02]  /*17c20*/  F2FP.F16.F32.PACK_AB R27, RZ, R27 ;  /* 0x0000001bff1b723e */ /* 0x000fe400000000ff */
[----:B------:R-:W-:Y:S01]  /*17c30*/  F2FP.F16.F32.PACK_AB R28, RZ, R28 ;  /* 0x0000001cff1c723e */ /* 0x000fe200000000ff */
[----:B------:R-:W-:Y:S01]  /*17c40*/  @P2 STG.E.U16 desc[UR36][R8.64], R26 ;  /* 0x0000001a08002986 */ /* 0x000fe2000c101524 */
[C---:B------:R-:W-:Y:S02]  /*17c50*/  ISETP.GT.AND P5, PT, R0.reuse, 0x9, P1 ;  /* 0x000000090000780c */ /* 0x040fe40000fa4270 */
[C---:B------:R-:W-:Y:S01]  /*17c60*/  ISETP.GT.AND P2, PT, R0.reuse, 0x8, P0 ;  /* 0x000000080000780c */ /* 0x040fe20000744270 */
[----:B------:R-:W-:Y:S01]  /*17c70*/  @P3 STG.E.U16 desc[UR36][R8.64+0x2], R27 ;  /* 0x0000021b08003986 */ /* 0x000fe2000c101524 */
[-C--:B------:R-:W-:Y:S01]  /*17c80*/  FMUL R29, R29, R2.reuse ;  /* 0x000000021d1d7220 */ /* 0x080fe20000400000 */
[----:B------:R-:W-:Y:S01]  /*17c90*/  ISETP.GT.AND P3, PT, R0, 0x9, P0 ;  /* 0x000000090000780c */ /* 0x000fe20000764270 */
[-C--:B------:R-:W-:Y:S01]  /*17ca0*/  FMUL R30, R30, R2.reuse ;  /* 0x000000021e1e7220 */ /* 0x080fe20000400000 */
[----:B------:R-:W-:Y:S01]  /*17cb0*/  @P4 STG.E.U16 desc[UR36][R4.64+0x10], R28 ;  /* 0x0000101c04004986 */ /* 0x000fe2000c101524 */
[----:B------:R-:W-:Y:S01]  /*17cc0*/  ISETP.GT.AND P4, PT, R0, 0x10, P1 ;  /* 0x000000100000780c */ /* 0x000fe20000f84270 */
[-C--:B------:R-:W-:Y:S01]  /*17cd0*/  FMUL R31, R31, R2.reuse ;  /* 0x000000021f1f7220 */ /* 0x080fe20000400000 */
[----:B------:R-:W-:Y:S01]  /*17ce0*/  IADD3 R10, P6, R4, UR5, RZ ;  /* 0x00000005040a7c10 */ /* 0x000fe2000ffde0ff */
[----:B------:R-:W-:Y:S01]  /*17cf0*/  FMUL R32, R32, R2 ;  /* 0x0000000220207220 */ /* 0x000fe20000400000 */
[----:B------:R-:W-:-:S02]  /*17d00*/  F2FP.F16.F32.PACK_AB R29, RZ, R29 ;  /* 0x0000001dff1d723e */ /* 0x000fc400000000ff */
[----:B------:R-:W-:Y:S02]  /*17d10*/  F2FP.F16.F32.PACK_AB R30, RZ, R30 ;  /* 0x0000001eff1e723e */ /* 0x000fe400000000ff */
[----:B------:R-:W-:Y:S02]  /*17d20*/  IADD3.X R11, R5, UR4, RZ, P6, !PT ;  /* 0x00000004050b7c10 */ /* 0x000fe4000b7fe4ff */
[----:B------:R-:W-:Y:S01]  /*17d30*/  F2FP.F16.F32.PACK_AB R31, RZ, R31 ;  /* 0x0000001fff1f723e */ /* 0x000fe200000000ff */
[----:B------:R-:W-:Y:S01]  /*17d40*/  @P5 STG.E.U16 desc[UR36][R4.64+0x12], R29 ;  /* 0x0000121d04005986 */ /* 0x000fe2000c101524 */
[----:B------:R-:W-:Y:S02]  /*17d50*/  F2FP.F16.F32.PACK_AB R32, RZ, R32 ;  /* 0x00000020ff20723e */ /* 0x000fe400000000ff */
[C---:B------:R-:W-:Y:S01]  /*17d60*/  ISETP.GT.AND P5, PT, R0.reuse, 0x11, P1 ;  /* 0x000000110000780c */ /* 0x040fe20000fa4270 */
[----:B------:R-:W-:Y:S01]  /*17d70*/  @P2 STG.E.U16 desc[UR36][R10.64+0x10], R30 ;  /* 0x0000101e0a002986 */ /* 0x000fe2000c101524 */
[----:B------:R-:W-:Y:S01]  /*17d80*/  ISETP.GT.AND P2, PT, R0, 0x10, P0 ;  /* 0x000000100000780c */ /* 0x000fe20000744270 */
[----:B------:R-:W-:-:S02]  /*17d90*/  FMUL R33, R33, R2 ;  /* 0x0000000221217220 */ /* 0x000fc40000400000 */
[----:B------:R-:W-:Y:S01]  /*17da0*/  @P3 STG.E.U16 desc[UR36][R6.64+0x12], R31 ;  /* 0x0000121f06003986 */ /* 0x000fe2000c101524 */
[----:B------:R-:W-:Y:S01]  /*17db0*/  ISETP.GT.AND P3, PT, R0, 0x11, P0 ;  /* 0x000000110000780c */ /* 0x000fe20000764270 */
[-C--:B------:R-:W-:Y:S02]  /*17dc0*/  FMUL R34, R34, R2.reuse ;  /* 0x0000000222227220 */ /* 0x080fe40000400000 */
[----:B------:R-:W-:Y:S01]  /*17dd0*/  @P4 STG.E.U16 desc[UR36][R4.64+0x20], R32 ;  /* 0x0000202004004986 */ /* 0x000fe2000c101524 */
[----:B------:R-:W-:Y:S01]  /*17de0*/  ISETP.GT.AND P4, PT, R0, 0x18, P1 ;  /* 0x000000180000780c */ /* 0x000fe20000f84270 */
[-C--:B------:R-:W-:Y:S01]  /*17df0*/  FMUL R35, R35, R2.reuse ;  /* 0x0000000223237220 */ /* 0x080fe20000400000 */
[----:B------:R-:W-:Y:S01]  /*17e00*/  FMUL R36, R36, R2 ;  /* 0x0000000224247220 */ /* 0x000fe20000400000 */
[----:B------:R-:W-:Y:S02]  /*17e10*/  F2FP.F16.F32.PACK_AB R33, RZ, R33 ;  /* 0x00000021ff21723e */ /* 0x000fe400000000ff */
[----:B------:R-:W-:-:S02]  /*17e20*/  F2FP.F16.F32.PACK_AB R34, RZ, R34 ;  /* 0x00000022ff22723e */ /* 0x000fc400000000ff */
[----:B------:R-:W-:Y:S01]  /*17e30*/  F2FP.F16.F32.PACK_AB R35, RZ, R35 ;  /* 0x00000023ff23723e */ /* 0x000fe200000000ff */
[----:B------:R-:W-:Y:S01]  /*17e40*/  @P5 STG.E.U16 desc[UR36][R4.64+0x22], R33 ;  /* 0x0000222104005986 */ /* 0x000fe2000c101524 */
[----:B------:R-:W-:Y:S02]  /*17e50*/  F2FP.F16.F32.PACK_AB R36, RZ, R36 ;  /* 0x00000024ff24723e */ /* 0x000fe400000000ff */
[C---:B------:R-:W-:Y:S01]  /*17e60*/  ISETP.GT.AND P5, PT, R0.reuse, 0x19, P1 ;  /* 0x000000190000780c */ /* 0x040fe20000fa4270 */
[----:B------:R-:W-:Y:S01]  /*17e70*/  @P2 STG.E.U16 desc[UR36][R6.64+0x20], R34 ;  /* 0x0000202206002986 */ /* 0x000fe2000c101524 */
[C---:B------:R-:W-:Y:S01]  /*17e80*/  ISETP.GT.AND P2, PT, R0.reuse, 0x18, P0 ;  /* 0x000000180000780c */ /* 0x040fe20000744270 */
[-C--:B------:R-:W-:Y:S02]  /*17e90*/  FMUL R37, R37, R2.reuse ;  /* 0x0000000225257220 */ /* 0x080fe40000400000 */
[----:B------:R-:W-:Y:S01]  /*17ea0*/  @P3 STG.E.U16 desc[UR36][R6.64+0x22], R35 ;  /* 0x0000222306003986 */ /* 0x000fe2000c101524 */
[----:B------:R-:W-:Y:S01]  /*17eb0*/  ISETP.GT.AND P3, PT, R0, 0x19, P0 ;  /* 0x000000190000780c */ /* 0x000fe20000764270 */
[----:B------:R-:W-:-:S02]  /*17ec0*/  FMUL R38, R38, R2 ;  /* 0x0000000226267220 */ /* 0x000fc40000400000 */
[----:B------:R-:W-:Y:S01]  /*17ed0*/  @P4 STG.E.U16 desc[UR36][R4.64+0x30], R36 ;  /* 0x0000302404004986 */ /* 0x000fe2000c101524 */
[----:B------:R-:W-:Y:S01]  /*17ee0*/  ISETP.GT.AND P4, PT, R0, 0x20, P1 ;  /* 0x000000200000780c */ /* 0x000fe20000f84270 */
[-C--:B------:R-:W-:Y:S01]  /*17ef0*/  FMUL R39, R39, R2.reuse ;  /* 0x0000000227277220 */ /* 0x080fe20000400000 */
[----:B------:R-:W-:Y:S01]  /*17f00*/  FMUL R40, R40, R2 ;  /* 0x0000000228287220 */ /* 0x000fe20000400000 */
[----:B------:R-:W-:Y:S02]  /*17f10*/  F2FP.F16.F32.PACK_AB R37, RZ, R37 ;  /* 0x00000025ff25723e */ /* 0x000fe400000000ff */
[----:B------:R-:W-:Y:S02]  /*17f20*/  F2FP.F16.F32.PACK_AB R38, RZ, R38 ;  /* 0x00000026ff26723e */ /* 0x000fe400000000ff */
[----:B------:R-:W-:Y:S01]  /*17f30*/  F2FP.F16.F32.PACK_AB R39, RZ, R39 ;  /* 0x00000027ff27723e */ /* 0x000fe200000000ff */
[----:B------:R-:W-:Y:S01]  /*17f40*/  @P5 STG.E.U16 desc[UR36][R4.64+0x32], R37 ;  /* 0x0000322504005986 */ /* 0x000fe2000c101524 */
[----:B------:R-:W-:-:S02]  /*17f50*/  F2FP.F16.F32.PACK_AB R40, RZ, R40 ;  /* 0x00000028ff28723e */ /* 0x000fc400000000ff */
[C---:B------:R-:W-:Y:S01]  /*17f60*/  ISETP.GT.AND P5, PT, R0.reuse, 0x21, P1 ;  /* 0x000000210000780c */ /* 0x040fe20000fa4270 */
[----:B------:R-:W-:Y:S01]  /*17f70*/  @P2 STG.E.U16 desc[UR36][R6.64+0x30], R38 ;  /* 0x0000302606002986 */ /* 0x000fe2000c101524 */
[C---:B------:R-:W-:Y:S01]  /*17f80*/  ISETP.GT.AND P2, PT, R0.reuse, 0x20, P0 ;  /* 0x000000200000780c */ /* 0x040fe20000744270 */
[-C--:B------:R-:W-:Y:S02]  /*17f90*/  FMUL R41, R41, R2.reuse ;  /* 0x0000000229297220 */ /* 0x080fe40000400000 */
[----:B------:R-:W-:Y:S01]  /*17fa0*/  @P3 STG.E.U16 desc[UR36][R6.64+0x32], R39 ;  /* 0x0000322706003986 */ /* 0x000fe2000c101524 */
[----:B------:R-:W-:Y:S01]  /*17fb0*/  ISETP.GT.AND P3, PT, R0, 0x21, P0 ;  /* 0x000000210000780c */ /* 0x000fe20000764270 */
[-C--:B------:R-:W-:Y:S02]  /*17fc0*/  FMUL R42, R42, R2.reuse ;  /* 0x000000022a2a7220 */ /* 0x080fe40000400000 */
[----:B------:R-:W-:Y:S01]  /*17fd0*/  @P4 STG.E.U16 desc[UR36][R4.64+0x40], R40 ;  /* 0x0000402804004986 */ /* 0x000fe2000c101524 */
[----:B------:R-:W-:Y:S01]  /*17fe0*/  ISETP.GT.AND P4, PT, R0, 0x28, P1 ;  /* 0x000000280000780c */ /* 0x000fe20000f84270 */
[-C--:B------:R-:W-:Y:S01]  /*17ff0*/  FMUL R43, R43, R2.reuse ;  /* 0x000000022b2b7220 */ /* 0x080fe20000400000 */
[----:B------:R-:W-:Y:S01]  /*18000*/  FMUL R44, R44, R2 ;  /* 0x000000022c2c7220 */ /* 0x000fe20000400000 */
[----:B------:R-:W-:-:S02]  /*18010*/  F2FP.F16.F32.PACK_AB R41, RZ, R41 ;  /* 0x00000029ff29723e */ /* 0x000fc400000000ff */
[----:B------:R-:W-:Y:S02]  /*18020*/  F2FP.F16.F32.PACK_AB R42, RZ, R42 ;  /* 0x0000002aff2a723e */ /* 0x000fe400000000ff */
        /* <DEDUP_REMOVED lines=357> */
[----:B------:R-:W-:Y:S01]  /*19680*/  ISETP.GT.AND P2, PT, R0, 0xd8, P0 ;  /* 0x000000d80000780c */ /* 0x000fe20000744270 */
[-C--:B------:R-:W-:Y:S02]  /*19690*/  FMUL R133, R133, R2.reuse ;  /* 0x0000000285857220 */ /* 0x080fe40000400000 */
[----:B------:R-:W-:Y:S01]  /*196a0*/  @P3 STG.E.U16 desc[UR36][R6.64+0x1a2], R131 ;  /* 0x0001a28306003986 */ /* 0x000fe2000c101524 */
[----:B------:R-:W-:-:S03]  /*196b0*/  FMUL R134, R134, R2 ;  /* 0x0000000286867220 */ /* 0x000fc60000400000 */
[----:B------:R-:W-:Y:S01]  /*196c0*/  @P4 STG.E.U16 desc[UR36][R4.64+0x1b0], R132 ;  /* 0x0001b08404004986 */ /* 0x000fe2000c101524 */
[C---:B------:R-:W-:Y:S01]  /*196d0*/  ISETP.GT.AND P4, PT, R0.reuse, 0xd9, P0 ;  /* 0x000000d90000780c */ /* 0x040fe20000784270 */
[----:B------:R-:W-:Y:S01]  /*196e0*/  FMUL R135, R135, R2 ;  /* 0x0000000287877220 */ /* 0x000fe20000400000 */
[----:B------:R-:W-:Y:S02]  /*196f0*/  F2FP.F16.F32.PACK_AB R133, RZ, R133 ;  /* 0x00000085ff85723e */ /* 0x000fe400000000ff */
[----:B------:R-:W-:Y:S02]  /*19700*/  F2FP.F16.F32.PACK_AB R134, RZ, R134 ;  /* 0x00000086ff86723e */ /* 0x000fe400000000ff */
[----:B------:R-:W-:Y:S01]  /*19710*/  F2FP.F16.F32.PACK_AB R135, RZ, R135 ;  /* 0x00000087ff87723e */ /* 0x000fe200000000ff */
[----:B------:R-:W-:Y:S01]  /*19720*/  @P5 STG.E.U16 desc[UR36][R4.64+0x1b2], R133 ;  /* 0x0001b28504005986 */ /* 0x000fe2000c101524 */
[----:B------:R-:W-:-:S03]  /*19730*/  ISETP.GT.AND P5, PT, R0, 0xe0, P1 ;  /* 0x000000e00000780c */ /* 0x000fc60000fa4270 */
[----:B------:R-:W-:Y:S01]  /*19740*/  @P2 STG.E.U16 desc[UR36][R6.64+0x1b0], R134 ;  /* 0x0001b08606002986 */ /* 0x000fe2000c101524 */
[----:B------:R-:W-:Y:S01]  /*19750*/  ISETP.GT.AND P2, PT, R0, 0xe1, P1 ;  /* 0x000000e10000780c */ /* 0x000fe20000f44270 */
[-C--:B------:R-:W-:Y:S01]  /*19760*/  FMUL R136, R136, R2.reuse ;  /* 0x0000000288887220 */ /* 0x080fe20000400000 */
[C---:B------:R-:W-:Y:S01]  /*19770*/  ISETP.GT.AND P3, PT, R0.reuse, 0xe0, P0 ;  /* 0x000000e00000780c */ /* 0x040fe20000764270 */
[----:B------:R-:W-:Y:S01]  /*19780*/  @P4 STG.E.U16 desc[UR36][R6.64+0x1b2], R135 ;  /* 0x0001b28706004986 */ /* 0x000fe2000c101524 */
[-C--:B------:R-:W-:Y:S01]  /*19790*/  FMUL R137, R137, R2.reuse ;  /* 0x0000000289897220 */ /* 0x080fe20000400000 */
[----:B------:R-:W-:Y:S01]  /*197a0*/  ISETP.GT.AND P4, PT, R0, 0xe1, P0 ;  /* 0x000000e10000780c */ /* 0x000fe20000784270 */
[-C--:B------:R-:W-:Y:S01]  /*197b0*/  FMUL R138, R138, R2.reuse ;  /* 0x000000028a8a7220 */ /* 0x080fe20000400000 */
[----:B------:R-:W-:Y:S01]  /*197c0*/  FMUL R139, R139, R2 ;  /* 0x000000028b8b7220 */ /* 0x000fe20000400000 */
[----:B------:R-:W-:Y:S02]  /*197d0*/  F2FP.F16.F32.PACK_AB R136, RZ, R136 ;  /* 0x00000088ff88723e */ /* 0x000fe400000000ff */
[----:B------:R-:W-:-:S02]  /*197e0*/  F2FP.F16.F32.PACK_AB R137, RZ, R137 ;  /* 0x00000089ff89723e */ /* 0x000fc400000000ff */
[----:B------:R-:W-:Y:S02]  /*197f0*/  F2FP.F16.F32.PACK_AB R138, RZ, R138 ;  /* 0x0000008aff8a723e */ /* 0x000fe400000000ff */
[----:B------:R-:W-:Y:S01]  /*19800*/  F2FP.F16.F32.PACK_AB R139, RZ, R139 ;  /* 0x0000008bff8b723e */ /* 0x000fe200000000ff */
[----:B------:R-:W-:Y:S01]  /*19810*/  @P5 STG.E.U16 desc[UR36][R4.64+0x1c0], R136 ;  /* 0x0001c08804005986 */ /* 0x000fe2000c101524 */
[----:B------:R-:W-:-:S03]  /*19820*/  ISETP.GT.AND P5, PT, R0, 0xe9, P1 ;  /* 0x000000e90000780c */ /* 0x000fc60000fa4270 */
[----:B------:R-:W-:Y:S01]  /*19830*/  @P2 STG.E.U16 desc[UR36][R4.64+0x1c2], R137 ;  /* 0x0001c28904002986 */ /* 0x000fe2000c101524 */
[C---:B------:R-:W-:Y:S02]  /*19840*/  ISETP.GT.AND P2, PT, R0.reuse, 0xe8, P1 ;  /* 0x000000e80000780c */ /* 0x040fe40000f44270 */
[C---:B------:R-:W-:Y:S01]  /*19850*/  ISETP.GT.AND P6, PT, R0.reuse, 0xe8, P0 ;  /* 0x000000e80000780c */ /* 0x040fe200007c4270 */
[----:B------:R-:W-:Y:S01]  /*19860*/  @P3 STG.E.U16 desc[UR36][R6.64+0x1c0], R138 ;  /* 0x0001c08a06003986 */ /* 0x000fe2000c101524 */
[----:B------:R-:W-:Y:S01]  /*19870*/  ISETP.GT.AND P3, PT, R0, 0xe9, P0 ;  /* 0x000000e90000780c */ /* 0x000fe20000764270 */
[-C--:B------:R-:W-:Y:S01]  /*19880*/  FMUL R140, R140, R2.reuse ;  /* 0x000000028c8c7220 */ /* 0x080fe20000400000 */
[-C--:B------:R-:W-:Y:S01]  /*19890*/  FMUL R141, R141, R2.reuse ;  /* 0x000000028d8d7220 */ /* 0x080fe20000400000 */
[----:B------:R-:W-:Y:S01]  /*198a0*/  @P4 STG.E.U16 desc[UR36][R6.64+0x1c2], R139 ;  /* 0x0001c28b06004986 */ /* 0x000fe2000c101524 */
[----:B------:R-:W-:Y:S01]  /*198b0*/  ISETP.GT.AND P4, PT, R0, 0xf0, P1 ;  /* 0x000000f00000780c */ /* 0x000fe20000f84270 */
[-C--:B------:R-:W-:Y:S01]  /*198c0*/  FMUL R142, R142, R2.reuse ;  /* 0x000000028e8e7220 */ /* 0x080fe20000400000 */
[-C--:B------:R-:W-:Y:S01]  /*198d0*/  FMUL R143, R143, R2.reuse ;  /* 0x000000028f8f7220 */ /* 0x080fe20000400000 */
[----:B------:R-:W-:Y:S01]  /*198e0*/  FMUL R144, R144, R2 ;  /* 0x0000000290907220 */ /* 0x000fe20000400000 */
[----:B------:R-:W-:-:S02]  /*198f0*/  F2FP.F16.F32.PACK_AB R140, RZ, R140 ;  /* 0x0000008cff8c723e */ /* 0x000fc400000000ff */
[----:B------:R-:W-:Y:S02]  /*19900*/  F2FP.F16.F32.PACK_AB R141, RZ, R141 ;  /* 0x0000008dff8d723e */ /* 0x000fe400000000ff */
[----:B------:R-:W-:Y:S02]  /*19910*/  F2FP.F16.F32.PACK_AB R142, RZ, R142 ;  /* 0x0000008eff8e723e */ /* 0x000fe400000000ff */
[----:B------:R-:W-:Y:S02]  /*19920*/  F2FP.F16.F32.PACK_AB R143, RZ, R143 ;  /* 0x0000008fff8f723e */ /* 0x000fe400000000ff */
[----:B------:R-:W-:Y:S01]  /*19930*/  F2FP.F16.F32.PACK_AB R144, RZ, R144 ;  /* 0x00000090ff90723e */ /* 0x000fe200000000ff */
[----:B------:R-:W-:Y:S01]  /*19940*/  @P2 STG.E.U16 desc[UR36][R4.64+0x1d0], R140 ;  /* 0x0001d08c04002986 */ /* 0x000fe2000c101524 */
[----:B------:R-:W-:-:S03]  /*19950*/  ISETP.GT.AND P2, PT, R0, 0xf1, P1 ;  /* 0x000000f10000780c */ /* 0x000fc60000f44270 */
[----:B------:R-:W-:Y:S01]  /*19960*/  @P5 STG.E.U16 desc[UR36][R4.64+0x1d2], R141 ;  /* 0x0001d28d04005986 */ /* 0x000fe2000c101524 */
[----:B------:R-:W-:-:S03]  /*19970*/  ISETP.GT.AND P5, PT, R0, 0xf0, P0 ;  /* 0x000000f00000780c */ /* 0x000fc600007a4270 */
[----:B------:R-:W-:Y:S01]  /*19980*/  @P6 STG.E.U16 desc[UR36][R6.64+0x1d0], R142 ;  /* 0x0001d08e06006986 */ /* 0x000fe2000c101524 */
[----:B------:R-:W-:-:S03]  /*19990*/  FMUL R145, R145, R2 ;  /* 0x0000000291917220 */ /* 0x000fc60000400000 */
[----:B------:R-:W-:Y:S01]  /*199a0*/  @P3 STG.E.U16 desc[UR36][R6.64+0x1d2], R143 ;  /* 0x0001d28f06003986 */ /* 0x000fe2000c101524 */
[----:B------:R-:W-:-:S03]  /*199b0*/  ISETP.GT.AND P3, PT, R0, 0xf8, P1 ;  /* 0x000000f80000780c */ /* 0x000fc60000f64270 */
[----:B------:R-:W-:Y:S01]  /*199c0*/  @P4 STG.E.U16 desc[UR36][R4.64+0x1e0], R144 ;  /* 0x0001e09004004986 */ /* 0x000fe2000c101524 */
[----:B------:R-:W-:Y:S01]  /*199d0*/  ISETP.GT.AND P4, PT, R0, 0xf1, P0 ;  /* 0x000000f10000780c */ /* 0x000fe20000784270 */
[-C--:B------:R-:W-:Y:S01]  /*199e0*/  FMUL R146, R146, R2.reuse ;  /* 0x0000000292927220 */ /* 0x080fe20000400000 */
[C---:B------:R-:W-:Y:S01]  /*199f0*/  ISETP.GT.AND P1, PT, R0.reuse, 0xf9, P1 ;  /* 0x000000f90000780c */ /* 0x040fe20000f24270 */
[-C--:B------:R-:W-:Y:S01]  /*19a00*/  FMUL R147, R147, R2.reuse ;  /* 0x0000000293937220 */ /* 0x080fe20000400000 */
[----:B------:R-:W-:Y:S01]  /*19a10*/  ISETP.GT.AND P6, PT, R0, 0xf8, P0 ;  /* 0x000000f80000780c */ /* 0x000fe200007c4270 */
[-C--:B------:R-:W-:Y:S01]  /*19a20*/  FMUL R148, R148, R2.reuse ;  /* 0x0000000294947220 */ /* 0x080fe20000400000 */
[----:B------:R-:W-:Y:S01]  /*19a30*/  FMUL R149, R149, R2 ;  /* 0x0000000295957220 */ /* 0x000fe20000400000 */
[----:B------:R-:W-:Y:S02]  /*19a40*/  F2FP.F16.F32.PACK_AB R145, RZ, R145 ;  /* 0x00000091ff91723e */ /* 0x000fe400000000ff */
[----:B------:R-:W-:-:S02]  /*19a50*/  F2FP.F16.F32.PACK_AB R146, RZ, R146 ;  /* 0x00000092ff92723e */ /* 0x000fc400000000ff */
[----:B------:R-:W-:Y:S02]  /*19a60*/  ISETP.GT.AND P0, PT, R0, 0xf9, P0 ;  /* 0x000000f90000780c */ /* 0x000fe40000704270 */
[----:B------:R-:W-:Y:S01]  /*19a70*/  F2FP.F16.F32.PACK_AB R147, RZ, R147 ;  /* 0x00000093ff93723e */ /* 0x000fe200000000ff */
[----:B------:R-:W-:Y:S01]  /*19a80*/  FMUL R150, R150, R2 ;  /* 0x0000000296967220 */ /* 0x000fe20000400000 */
[----:B------:R-:W-:Y:S02]  /*19a90*/  F2FP.F16.F32.PACK_AB R148, RZ, R148 ;  /* 0x00000094ff94723e */ /* 0x000fe400000000ff */
[----:B------:R-:W-:Y:S01]  /*19aa0*/  F2FP.F16.F32.PACK_AB R149, RZ, R149 ;  /* 0x00000095ff95723e */ /* 0x000fe200000000ff */
[----:B------:R-:W-:Y:S01]  /*19ab0*/  FMUL R151, R151, R2 ;  /* 0x0000000297977220 */ /* 0x000fe20000400000 */
[----:B------:R-:W-:Y:S01]  /*19ac0*/  @P2 STG.E.U16 desc[UR36][R4.64+0x1e2], R145 ;  /* 0x0001e29104002986 */ /* 0x000fe2000c101524 */
[----:B------:R-:W-:-:S03]  /*19ad0*/  F2FP.F16.F32.PACK_AB R150, RZ, R150 ;  /* 0x00000096ff96723e */ /* 0x000fc600000000ff */
[----:B------:R-:W-:Y:S01]  /*19ae0*/  @P5 STG.E.U16 desc[UR36][R6.64+0x1e0], R146 ;  /* 0x0001e09206005986 */ /* 0x000fe2000c101524 */
[----:B------:R-:W-:-:S03]  /*19af0*/  F2FP.F16.F32.PACK_AB R151, RZ, R151 ;  /* 0x00000097ff97723e */ /* 0x000fc600000000ff */
[----:B------:R-:W-:Y:S04]  /*19b00*/  @P4 STG.E.U16 desc[UR36][R6.64+0x1e2], R147 ;  /* 0x0001e29306004986 */ /* 0x000fe8000c101524 */
[----:B------:R-:W-:Y:S04]  /*19b10*/  @P3 STG.E.U16 desc[UR36][R4.64+0x1f0], R148 ;  /* 0x0001f09404003986 */ /* 0x000fe8000c101524 */
[----:B------:R0:W-:Y:S02]  /*19b20*/  @P1 STG.E.U16 desc[UR36][R4.64+0x1f2], R149 ;  /* 0x0001f29504001986 */ /* 0x0001e4000c101524 */
[----:B0-----:R-:W-:-:S02]  /*19b30*/  @P6 IMAD.MOV.U32 R4, RZ, RZ, R6 ;  /* 0x000000ffff046224 */ /* 0x001fc400078e0006 */
[----:B------:R-:W-:-:S05]  /*19b40*/  @P6 IMAD.MOV.U32 R5, RZ, RZ, R7 ;  /* 0x000000ffff056224 */ /* 0x000fca00078e0007 */
[----:B------:R0:W-:Y:S04]  /*19b50*/  @P6 STG.E.U16 desc[UR36][R4.64+0x1f0], R150 ;  /* 0x0001f09604006986 */ /* 0x0001e8000c101524 */
[----:B------:R0:W-:Y:S02]  /*19b60*/  @P0 STG.E.U16 desc[UR36][R6.64+0x1f2], R151 ;  /* 0x0001f29706000986 */ /* 0x0001e4000c101524 */
.L_x_542:
[----:B------:R-:W-:Y:S05]  /*19b70*/  BSYNC B0 ;  /* 0x0000000000007941 */ /* 0x000fea0003800000 */
.L_x_34:
[----:B0-----:R-:W2:Y:S04]  /*19b80*/  LDL.LU R5, [R1+0x200] ;  /* 0x0002000001057983 */ /* 0x001ea80000300800 */
[----:B------:R-:W2:Y:S01]  /*19b90*/  LDL.LU R4, [R1+0x204] ;  /* 0x0002040001047983 */ /* 0x000ea20000300800 */
[----:B------:R-:W-:Y:S01]  /*19ba0*/  ULDC UR4, c[0x0][0xc] ;  /* 0x0000030000047ab9 */ /* 0x000fe20000000800 */
[----:B------:R-:W-:Y:S01]  /*19bb0*/  ULDC UR5, c[0x0][0x10] ;  /* 0x0000040000057ab9 */ /* 0x000fe20000000800 */
[----:B-----5:R-:W2:Y:S01]  /*19bc0*/  LDC R3, c[0x0][0x14] ;  /* 0x00000500ff037b82 */ /* 0x020ea20000000800 */
[----:B------:R-:W-:Y:S01]  /*19bd0*/  UIMAD.WIDE.U32 UR4, UR4, UR5, URZ ;  /* 0x00000005040472a5 */ /* 0x000fe2000f8e003f */
[----:B----4-:R-:W-:Y:S01]  /*19be0*/  PRMT R0, RZ, 0x7610, R0 ;  /* 0x00007610ff007816 */ /* 0x010fe20000000000 */
[----:B------:R-:W-:Y:S01]  /*19bf0*/  UMOV UR42, 0xffffffff ;  /* 0xffffffff002a7882 */ /* 0x000fe20000000000 */
[----:B------:R-:W-:-:S03]  /*19c00*/  UMOV UR43, 0xffffffff ;  /* 0xffffffff002b7882 */ /* 0x000fc60000000000 */
[----:B--2---:R-:W-:-:S04]  /*19c10*/  IMAD.WIDE.U32 R4, R3, UR4, R4 ;  /* 0x0000000403047c25 */ /* 0x004fc8000f8e0004 */
[----:B------:R-:W-:Y:S01]  /*19c20*/  IMAD R3, R3, UR5, RZ ;  /* 0x0000000503037c24 */ /* 0x000fe2000f8e02ff */
[----:B------:R-:W-:Y:S01]  /*19c30*/  ULDC.64 UR4, c[0x0][0x650] ;  /* 0x0001940000047ab9 */ /* 0x000fe20000000a00 */
[----:B------:R-:W-:Y:S01]  /*19c40*/  IMAD.MOV.U32 R7, RZ, RZ, R4 ;  /* 0x000000ffff077224 */ /* 0x000fe200078e0004 */
[----:B------:R-:W-:Y:S02]  /*19c50*/  ISETP.GE.U32.AND P0, PT, R4, UR4, PT ;  /* 0x0000000404007c0c */ /* 0x000fe4000bf06070 */
[----:B------:R-:W-:-:S04]  /*19c60*/  IADD3 R6, R5, R3, RZ ;  /* 0x0000000305067210 */ /* 0x000fc80007ffe0ff */
[----:B------:R-:W-:Y:S01]  /*19c70*/  ISETP.GE.U32.AND.EX P0, PT, R6, UR5, PT, P0 ;  /* 0x0000000506007c0c */ /* 0x000fe2000bf06100 */
[----:B------:R0:W-:Y:S04]  /*19c80*/  STL [R1+0x200], R6 ;  /* 0x0002000601007387 */ /* 0x0001e80000100800 */
[----:B------:R0:W-:Y:S08]  /*19c90*/  STL [R1+0x204], R7 ;  /* 0x0002040701007387 */ /* 0x0001f00000100800 */
[----:B------:R-:W-:Y:S05]  /*19ca0*/  @P0 BRA `(.L_x_543) ;  /* 0x0000000400880947 */ /* 0x000fea0003800000 */
[----:B------:R-:W2:Y:S01]  /*19cb0*/  S2UR UR6, SR_CTAID.X ;  /* 0x00000000000679c3 */ /* 0x000ea20000002500 */
[----:B------:R-:W-:Y:S01]  /*19cc0*/  ULDC.64 UR12, c[0x0][0x628] ;  /* 0x00018a00000c7ab9 */ /* 0x000fe20000000a00 */
[----:B------:R-:W-:Y:S01]  /*19cd0*/  ULDC UR4, c[0x0][0x150] ;  /* 0x0000540000047ab9 */ /* 0x000fe20000000800 */
[----:B------:R-:W-:Y:S01]  /*19ce0*/  ISETP.NE.U32.AND P0, PT, RZ, UR12, PT ;  /* 0x0000000cff007c0c */ /* 0x000fe2000bf05070 */
[----:B------:R-:W-:Y:S01]  /*19cf0*/  ULDC UR15, c[0x0][0x630] ;  /* 0x00018c00000f7ab9 */ /* 0x000fe20000000800 */
[C---:B------:R-:W-:Y:S01]  /*19d00*/  R2UR UR16, R7.reuse ;  /* 0x00000000071072ca */ /* 0x040fe200000e0000 */
[----:B------:R-:W-:Y:S01]  /*19d10*/  ULDC UR19, c[0x0][0x154] ;  /* 0x0000550000137ab9 */ /* 0x000fe20000000800 */
[----:B------:R-:W-:Y:S01]  /*19d20*/  ISETP.NE.AND.EX P0, PT, RZ, UR13, PT, P0 ;  /* 0x0000000dff007c0c */ /* 0x000fe2000bf05300 */
[----:B------:R-:W4:Y:S01]  /*19d30*/  S2UR UR18, SR_CTAID.Y ;  /* 0x00000000001279c3 */ /* 0x000f220000002600 */
[----:B------:R-:W-:Y:S02]  /*19d40*/  R2UR UR17, R6 ;  /* 0x00000000061172ca */ /* 0x000fe400000e0000 */
[----:B------:R-:W-:-:S02]  /*19d50*/  R2UR UR10, R7 ;  /* 0x00000000070a72ca */ /* 0x000fc400000e0000 */
[----:B------:R-:W-:Y:S02]  /*19d60*/  R2UR UR11, R6 ;  /* 0x00000000060b72ca */ /* 0x000fe400000e0000 */
[----:B--2---:R-:W-:-:S05]  /*19d70*/  I2FP.F32.U32 R0, UR6 ;  /* 0x0000000600007c45 */ /* 0x004fca0008201000 */
[----:B------:R-:W-:-:S04]  /*19d80*/  FMUL R0, R0, UR4 ;  /* 0x0000000400007c20 */ /* 0x000fc80008400000 */
[----:B------:R2:W0:Y:S01]  /*19d90*/  F2I.U32.TRUNC.NTZ R3, R0 ;  /* 0x0000000000037305 */ /* 0x000422000020f000 */
[----:B----4-:R-:W-:Y:S05]  /*19da0*/  @!P0 BRA `(.L_x_544) ;  /* 0x0000000000308947 */ /* 0x010fea0003800000 */
        /* <DEDUP_REMOVED lines=12> */
.L_x_544:
[----:B------:R-:W-:Y:S01]  /*19e70*/  USHF.R.U64 UR43, UR10, UR15, UR11 ;  /* 0x0000000f0a2b7299 */ /* 0x000fe2000800120b */
[----:B--2---:R-:W-:Y:S01]  /*19e80*/  I2FP.F32.U32 R0, UR18 ;  /* 0x0000001200007c45 */ /* 0x004fe20008201000 */
[----:B------:R-:W-:Y:S02]  /*19e90*/  USHF.R.U32.HI UR4, URZ, UR15, UR11 ;  /* 0x0000000f3f047299 */ /* 0x000fe4000801160b */
[----:B------:R-:W-:Y:S02]  /*19ea0*/  UIADD3 UR10, UP0, URZ, -UR43, URZ ;  /* 0x8000002b3f0a7290 */ /* 0x000fe4000ff1e03f */
[----:B------:R-:W-:Y:S01]  /*19eb0*/  FMUL R0, R0, UR19 ;  /* 0x0000001300007c20 */ /* 0x000fe20008400000 */
[----:B------:R-:W-:Y:S01]  /*19ec0*/  ULDC.64 UR12, c[0x0][0x620] ;  /* 0x00018800000c7ab9 */ /* 0x000fe20000000a00 */
[----:B------:R-:W-:Y:S01]  /*19ed0*/  UIADD3.X UR4, URZ, ~UR4, URZ, UP0, !UPT ;  /* 0x800000043f047290 */ /* 0x000fe200087fe43f */
[----:B------:R-:W-:Y:S01]  /*19ee0*/  UMOV UR8, UR16 ;  /* 0x0000001000087c82 */ /* 0x000fe20008000000 */
[----:B------:R-:W-:-:S02]  /*19ef0*/  UMOV UR9, UR17 ;  /* 0x0000001100097c82 */ /* 0x000fc40008000000 */
[----:B------:R-:W-:Y:S01]  /*19f00*/  UIMAD UR4, UR4, UR12, URZ ;  /* 0x0000000c040472a4 */ /* 0x000fe2000f8e023f */
[----:B------:R-:W2:Y:S01]  /*19f10*/  F2I.U32.TRUNC.NTZ R0, R0 ;  /* 0x0000000000007305 */ /* 0x000ea2000020f000 */
[----:B------:R-:W-:Y:S01]  /*19f20*/  UIMAD.WIDE.U32 UR8, UR10, UR12, UR8 ;  /* 0x0000000c0a0872a5 */ /* 0x000fe2000f8e0008 */
[----:B0-----:R-:W-:Y:S01]  /*19f30*/  R2UR UR12, R3 ;  /* 0x00000000030c72ca */ /* 0x001fe200000e0000 */
[----:B------:R-:W-:Y:S01]  /*19f40*/  UIMAD UR10, UR10, UR13, UR4 ;  /* 0x0000000d0a0a72a4 */ /* 0x000fe2000f8e0204 */
[----:B------:R-:W-:Y:S01]  /*19f50*/  ULDC UR11, c[0x0][0x618] ;  /* 0x00018600000b7ab9 */ /* 0x000fe20000000800 */
[----:B------:R-:W-:Y:S02]  /*19f60*/  ULDC UR21, c[0x0][0x658] ;  /* 0x0001960000157ab9 */ /* 0x000fe40000000800 */
[----:B------:R-:W-:Y:S01]  /*19f70*/  UIADD3 UR9, UR9, UR10, URZ ;  /* 0x0000000a09097290 */ /* 0x000fe2000fffe03f */
[----:B------:R-:W-:Y:S01]  /*19f80*/  UMOV UR15, 0xffffffff ;  /* 0xffffffff000f7882 */ /* 0x000fe20000000000 */
[----:B------:R-:W-:Y:S01]  /*19f90*/  ULDC.64 UR4, c[0x0][0x640] ;  /* 0x0001900000047ab9 */ /* 0x000fe20000000a00 */
[----:B------:R-:W-:Y:S01]  /*19fa0*/  USHF.L.U32 UR15, UR15, UR21, URZ ;  /* 0x000000150f0f7299 */ /* 0x000fe2000800063f */
[----:B------:R-:W-:Y:S01]  /*19fb0*/  ISETP.NE.U32.AND P0, PT, RZ, UR4, PT ;  /* 0x00000004ff007c0c */ /* 0x000fe2000bf05070 */
[----:B------:R-:W-:-:S02]  /*19fc0*/  USHF.R.U64 UR16, UR8, UR11, UR9 ;  /* 0x0000000b08107299 */ /* 0x000fc40008001209 */
[----:B------:R-:W-:Y:S01]  /*19fd0*/  USHF.R.U32.HI UR8, URZ, UR11, UR9 ;  /* 0x0000000b3f087299 */ /* 0x000fe20008011609 */
[----:B--2---:R-:W-:Y:S01]  /*19fe0*/  R2UR UR14, R0 ;  /* 0x00000000000e72ca */ /* 0x004fe200000e0000 */
[----:B------:R-:W-:Y:S01]  /*19ff0*/  ULDC UR17, c[0x0][0x608] ;  /* 0x0001820000117ab9 */ /* 0x000fe20000000800 */
[----:B------:R-:W-:Y:S01]  /*1a000*/  ULOP3.LUT UR41, URZ, UR15, URZ, 0x33, !UPT ;  /* 0x0000000f3f297292 */ /* 0x000fe2000f8e333f */
[----:B------:R-:W-:Y:S01]  /*1a010*/  ISETP.NE.AND.EX P0, PT, RZ, UR5, PT, P0 ;  /* 0x00000005ff007c0c */ /* 0x000fe2000bf05300 */
[----:B------:R-:W-:Y:S02]  /*1a020*/  USHF.R.U64 UR15, UR16, UR17, UR8 ;  /* 0x00000011100f7299 */ /* 0x000fe40008001208 */
[----:B------:R-:W-:Y:S02]  /*1a030*/  USHF.R.U32.HI UR8, URZ, UR17, UR8 ;  /* 0x000000113f087299 */ /* 0x000fe40008011608 */
[----:B------:R-:W-:Y:S02]  /*1a040*/  UIADD3 UR12, -UR12, URZ, URZ ;  /* 0x0000003f0c0c7290 */ /* 0x000fe4000fffe13f */
[----:B------:R-:W-:Y:S01]  /*1a050*/  USHF.R.U64 UR17, UR15, UR21, UR8 ;  /* 0x000000150f117299 */ /* 0x000fe20008001208 */
[----:B------:R-:W-:Y:S01]  /*1a060*/  UMOV UR19, 0x1 ;  /* 0x0000000100137882 */ /* 0x000fe20000000000 */
[----:B------:R-:W-:Y:S01]  /*1a070*/  ULDC UR13, c[0x0][0x144] ;  /* 0x00005100000d7ab9 */ /* 0x000fe20000000800 */
[----:B------:R-:W-:Y:S01]  /*1a080*/  ULDC UR7, c[0x0][0x600] ;  /* 0x0001800000077ab9 */ /* 0x000fe20000000800 */
[----:B------:R-:W-:-:S02]  /*1a090*/  USHF.L.U32 UR24, UR19, UR21, URZ ;  /* 0x0000001513187299 */ /* 0x000fc4000800063f */
[----:B------:R-:W-:Y:S02]  /*1a0a0*/  USHF.R.U32.HI UR8, URZ, UR21, UR8 ;  /* 0x000000153f087299 */ /* 0x000fe40008011608 */
[----:B------:R-:W-:Y:S02]  /*1a0b0*/  UIMAD UR21, UR13, UR12, UR6 ;  /* 0x0000000c0d1572a4 */ /* 0x000fe4000f8e0206 */
[----:B------:R-:W-:Y:S02]  /*1a0c0*/  UIADD3 UR20, UR7, -0x1, URZ ;  /* 0xffffffff07147890 */ /* 0x000fe4000fffe03f */
[----:B------:R-:W-:Y:S01]  /*1a0d0*/  UIADD3 UR19, -UR14, URZ, URZ ;  /* 0x0000003f0e137290 */ /* 0x000fe2000fffe13f */
[----:B------:R-:W-:Y:S01]  /*1a0e0*/  ULDC UR25, c[0x0][0x148] ;  /* 0x0000520000197ab9 */ /* 0x000fe20000000800 */
[----:B------:R-:W-:Y:S01]  /*1a0f0*/  ULDC UR22, c[0x0][0x648] ;  /* 0x0001920000167ab9 */ /* 0x000fe20000000800 */
[----:B------:R-:W-:Y:S01]  /*1a100*/  ULDC UR23, c[0x0][0x638] ;  /* 0x00018e0000177ab9 */ /* 0x000fe20000000800 */
        /* <DEDUP_REMOVED lines=14> */
.L_x_545:
[----:B------:R-:W-:Y:S01]  /*1a1f0*/  UISETP.NE.AND UP0, UPT, UR45, URZ, UPT ;  /* 0x0000003f2d00728c */ /* 0x000fe2000bf05270 */
[----:B------:R-:W-:Y:S01]  /*1a200*/  IMAD.MOV.U32 R0, RZ, RZ, 0x1 ;  /* 0x00000001ff007424 */ /* 0x000fe200078e00ff */
[----:B------:R-:W-:Y:S02]  /*1a210*/  USHF.R.U64 UR4, UR6, UR22, UR8 ;  /* 0x0000001606047299 */ /* 0x000fe40008001208 */
[----:B------:R-:W-:Y:S02]  /*1a220*/  ULOP3.LUT UR41, UR15, UR41, URZ, 0xc0, !UPT ;  /* 0x000000290f297292 */ /* 0x000fe4000f8ec03f */
[----:B------:R-:W-:Y:S02]  /*1a230*/  UIADD3 UR5, -UR4, URZ, URZ ;  /* 0x0000003f04057290 */ /* 0x000fe4000fffe13f */
[----:B------:R-:W-:Y:S02]  /*1a240*/  UIMAD UR41, UR24, UR4, UR41 ;  /* 0x00000004182972a4 */ /* 0x000fe4000f8e0229 */
[----:B------:R-:W-:-:S02]  /*1a250*/  ULOP3.LUT UR16, UR16, UR20, URZ, 0xc0, !UPT ;  /* 0x0000001410107292 */ /* 0x000fc4000f8ec03f */
[----:B------:R-:W-:Y:S02]  /*1a260*/  @UP0 UIMAD UR21, UR25, UR19, UR18 ;  /* 0x00000013191502a4 */ /* 0x000fe4000f8e0212 */
[----:B------:R-:W-:-:S03]  /*1a270*/  UIMAD UR4, UR5, UR23, UR17 ;  /* 0x00000017050472a4 */ /* 0x000fc6000f8e0211 */
[----:B------:R-:W-:Y:S01]  /*1a280*/  ULDC UR5, c[0x0][0x610] ;  /* 0x0001840000057ab9 */ /* 0x000fe20000000800 */
[----:B------:R-:W-:Y:S02]  /*1a290*/  UIMAD UR4, UR4, UR7, UR16 ;  /* 0x00000007040472a4 */ /* 0x000fe4000f8e0210 */
[----:B------:R-:W-:-:S04]  /*1a2a0*/  UIMAD UR41, UR41, UR5, UR21 ;  /* 0x00000005292972a4 */ /* 0x000fc8000f8e0215 */
[----:B------:R-:W-:Y:S02]  /*1a2b0*/  USEL UR42, UR4, UR41, !UP0 ;  /* 0x00000029042a7287 */ /* 0x000fe4000c000000 */
[----:B------:R-:W-:-:S12]  /*1a2c0*/  USEL UR41, UR41, UR4, !UP0 ;  /* 0x0000000429297287 */ /* 0x000fd8000c000000 */
.L_x_543:
[----:B------:R-:W-:-:S13]  /*1a2d0*/  LOP3.LUT P0, RZ, R0, 0xff, RZ, 0xc0, !PT ;  /* 0x000000ff00ff7812 */ /* 0x000fda000780c0ff */
[----:B------:R-:W-:Y:S05]  /*1a2e0*/  @P0 BRA `(.L_x_546) ;  /* 0xfffffe7000380947 */ /* 0x000fea000383ffff */
[----:B------:R-:W-:Y:S05]  /*1a2f0*/  EXIT ;  /* 0x000000000000794d */ /* 0x000fea0003800000 */
.L_x_7:
[----:B------:R-:W2:Y:S01]  /*1a300*/  LDL R5, [R1+0x204] ;  /* 0x0002040001057983 */ /* 0x000ea20000100800 */
[----:B------:R-:W-:-:S03]  /*1a310*/  ULDC.64 UR4, c[0x0][0x650] ;  /* 0x0001940000047ab9 */ /* 0x000fc60000000a00 */
[----:B------:R-:W3:Y:S01]  /*1a320*/  LDL R4, [R1+0x200] ;  /* 0x0002000001047983 */ /* 0x000ee20000100800 */
[----:B------:R-:W-:Y:S01]  /*1a330*/  PRMT R0, RZ, 0x7610, R0 ;  /* 0x00007610ff007816 */ /* 0x000fe20000000000 */
[----:B------:R-:W-:Y:S01]  /*1a340*/  IMAD.MOV.U32 R3, RZ, RZ, -0x1 ;  /* 0xffffffffff037424 */ /* 0x000fe200078e00ff */
[----:B------:R-:W-:Y:S01]  /*1a350*/  MOV R2, 0xffffffff ;  /* 0xffffffff00027802 */ /* 0x000fe20000000f00 */
[----:B------:R-:W-:Y:S01]  /*1a360*/  IMAD.MOV.U32 R9, RZ, RZ, -0x1 ;  /* 0xffffffffff097424 */ /* 0x000fe200078e00ff */
[----:B--2---:R-:W-:-:S04]  /*1a370*/  ISETP.GE.U32.AND P0, PT, R5, UR4, PT ;  /* 0x0000000405007c0c */ /* 0x004fc8000bf06070 */
[----:B---3--:R-:W-:-:S13]  /*1a380*/  ISETP.GE.U32.AND.EX P0, PT, R4, UR5, PT, P0 ;  /* 0x0000000504007c0c */ /* 0x008fda000bf06100 */
        /* <DEDUP_REMOVED lines=21> */
.L_x_548:
[----:B------:R-:W-:Y:S01]  /*1a4e0*/  USHF.R.U64 UR4, UR14, UR19, UR15 ;  /* 0x000000130e047299 */ /* 0x000fe2000800120f */
[----:B------:R-:W-:Y:S01]  /*1a4f0*/  R2UR UR7, R4 ;  /* 0x00000000040772ca */ /* 0x000fe200000e0000 */
[----:B------:R-:W-:Y:S02]  /*1a500*/  USHF.R.U32.HI UR5, URZ, UR19, UR15 ;  /* 0x000000133f057299 */ /* 0x000fe4000801160f */
[----:B------:R-:W-:Y:S01]  /*1a510*/  UIADD3 UR13, UP0, URZ, -UR4, URZ ;  /* 0x800000043f0d7290 */ /* 0x000fe2000ff1e03f */
[----:B------:R-:W-:Y:S01]  /*1a520*/  ULDC.64 UR14, c[0x0][0x620] ;  /* 0x00018800000e7ab9 */ /* 0x000fe20000000a00 */
[----:B------:R-:W-:Y:S02]  /*1a530*/  UMOV UR6, UR20 ;  /* 0x0000001400067c82 */ /* 0x000fe40008000000 */
[----:B------:R-:W-:Y:S02]  /*1a540*/  UIADD3.X UR5, URZ, ~UR5, URZ, UP0, !UPT ;  /* 0x800000053f057290 */ /* 0x000fe400087fe43f */
[----:B------:R-:W-:-:S02]  /*1a550*/  UISETP.NE.AND UP1, UPT, UR45, URZ, UPT ;  /* 0x0000003f2d00728c */ /* 0x000fc4000bf25270 */
[----:B------:R-:W-:Y:S02]  /*1a560*/  UIMAD UR5, UR5, UR14, URZ ;  /* 0x0000000e050572a4 */ /* 0x000fe4000f8e023f */
[----:B------:R-:W-:Y:S02]  /*1a570*/  UIMAD.WIDE.U32 UR6, UR13, UR14, UR6 ;  /* 0x0000000e0d0672a5 */ /* 0x000fe4000f8e0006 */
[----:B------:R-:W-:Y:S01]  /*1a580*/  UIMAD UR5, UR13, UR15, UR5 ;  /* 0x0000000f0d0572a4 */ /* 0x000fe2000f8e0205 */
[----:B------:R-:W-:Y:S02]  /*1a590*/  ULDC UR14, c[0x0][0x608] ;  /* 0x00018200000e7ab9 */ /* 0x000fe40000000800 */
[----:B------:R-:W-:Y:S01]  /*1a5a0*/  ULDC UR13, c[0x0][0x618] ;  /* 0x00018600000d7ab9 */ /* 0x000fe20000000800 */
[----:B------:R-:W-:Y:S01]  /*1a5b0*/  UIADD3 UR5, UR7, UR5, URZ ;  /* 0x0000000507057290 */ /* 0x000fe2000fffe03f */
[----:B------:R-:W-:Y:S01]  /*1a5c0*/  ULDC UR22, c[0x0][0x658] ;  /* 0x0001960000167ab9 */ /* 0x000fe20000000800 */
[----:B------:R-:W-:-:S02]  /*1a5d0*/  @UP1 UIMAD UR8, UR11, UR12, UR10 ;  /* 0x0000000c0b0812a4 */ /* 0x000fc4000f8e020a */
[----:B------:R-:W-:Y:S02]  /*1a5e0*/  USHF.R.U64 UR17, UR6, UR13, UR5 ;  /* 0x0000000d06117299 */ /* 0x000fe40008001205 */
[----:B------:R-:W-:Y:S01]  /*1a5f0*/  USHF.R.U32.HI UR5, URZ, UR13, UR5 ;  /* 0x0000000d3f057299 */ /* 0x000fe20008011605 */
[----:B------:R-:W-:Y:S01]  /*1a600*/  ULDC.64 UR6, c[0x0][0x640] ;  /* 0x0001900000067ab9 */ /* 0x000fe20000000a00 */
[----:B------:R-:W-:Y:S01]  /*1a610*/  UMOV UR10, 0xffffffff ;  /* 0xffffffff000a7882 */ /* 0x000fe20000000000 */
[----:B------:R-:W-:Y:S01]  /*1a620*/  ISETP.NE.U32.AND P0, PT, RZ, UR6, PT ;  /* 0x00000006ff007c0c */ /* 0x000fe2000bf05070 */
[----:B------:R-:W-:Y:S02]  /*1a630*/  USHF.R.U64 UR18, UR17, UR14, UR5 ;  /* 0x0000000e11127299 */ /* 0x000fe40008001205 */
[----:B------:R-:W-:Y:S01]  /*1a640*/  USHF.R.U32.HI UR5, URZ, UR14, UR5 ;  /* 0x0000000e3f057299 */ /* 0x000fe20008011605 */
[----:B------:R-:W-:Y:S01]  /*1a650*/  ISETP.NE.AND.EX P0, PT, RZ, UR7, PT, P0 ;  /* 0x00000007ff007c0c */ /* 0x000fe2000bf05300 */
[----:B------:R-:W-:-:S02]  /*1a660*/  USHF.L.U32 UR11, UR10, UR22, URZ ;  /* 0x000000160a0b7299 */ /* 0x000fc4000800063f */
[----:B------:R-:W-:Y:S01]  /*1a670*/  USHF.R.U64 UR19, UR18, UR22, UR5 ;  /* 0x0000001612137299 */ /* 0x000fe20008001205 */
[----:B------:R-:W-:Y:S01]  /*1a680*/  ULDC UR20, c[0x0][0x600] ;  /* 0x0001800000147ab9 */ /* 0x000fe20000000800 */
[----:B------:R-:W-:Y:S02]  /*1a690*/  USHF.R.U32.HI UR10, URZ, UR22, UR5 ;  /* 0x000000163f0a7299 */ /* 0x000fe40008011605 */
[----:B------:R-:W-:Y:S02]  /*1a6a0*/  UIADD3 UR21, UR20, -0x1, URZ ;  /* 0xffffffff14157890 */ /* 0x000fe4000fffe03f */
[----:B------:R-:W-:Y:S01]  /*1a6b0*/  ULOP3.LUT UR26, URZ, UR11, URZ, 0x33, !UPT ;  /* 0x0000000b3f1a7292 */ /* 0x000fe2000f8e333f */
        /* <DEDUP_REMOVED lines=17> */
.L_x_549:
[----:B------:R-:W-:Y:S01]  /*1a7d0*/  USHF.R.U64 UR6, UR5, UR23, UR10 ;  /* 0x0000001705067299 */ /* 0x000fe2000800120a */
[----:B------:R-:W-:Y:S01]  /*1a7e0*/  MOV R0, 0x1 ;  /* 0x0000000100007802 */ /* 0x000fe20000000f00 */
[----:B------:R-:W-:Y:S01]  /*1a7f0*/  USHF.L.U32 UR25, UR25, UR22, URZ ;  /* 0x0000001619197299 */ /* 0x000fe2000800063f */
[----:B------:R-:W-:Y:S01]  /*1a800*/  IMAD.U32 R9, RZ, RZ, UR4 ;  /* 0x00000004ff097e24 */ /* 0x000fe2000f8e00ff */
[----:B------:R-:W-:Y:S02]  /*1a810*/  ULOP3.LUT UR5, UR18, UR26, URZ, 0xc0, !UPT ;  /* 0x0000001a12057292 */ /* 0x000fe4000f8ec03f */
[----:B------:R-:W-:Y:S02]  /*1a820*/  UIADD3 UR7, -UR6, URZ, URZ ;  /* 0x0000003f06077290 */ /* 0x000fe4000fffe13f */
[----:B------:R-:W-:Y:S02]  /*1a830*/  UIMAD UR6, UR25, UR6, UR5 ;  /* 0x00000006190672a4 */ /* 0x000fe4000f8e0205 */
[----:B------:R-:W-:-:S02]  /*1a840*/  ULOP3.LUT UR17, UR17, UR21, URZ, 0xc0, !UPT ;  /* 0x0000001511117292 */ /* 0x000fc4000f8ec03f */
[----:B------:R-:W-:Y:S02]  /*1a850*/  UIMAD UR5, UR7, UR24, UR19 ;  /* 0x00000018070572a4 */ /* 0x000fe4000f8e0213 */
[----:B------:R-:W-:Y:S01]  /*1a860*/  UISETP.NE.AND UP0, UPT, UR45, URZ, UPT ;  /* 0x0000003f2d00728c */ /* 0x000fe2000bf05270 */
[----:B------:R-:W-:Y:S01]  /*1a870*/  ULDC UR7, c[0x0][0x610] ;  /* 0x0001840000077ab9 */ /* 0x000fe20000000800 */
[----:B------:R-:W-:Y:S02]  /*1a880*/  UIMAD UR5, UR5, UR20, UR17 ;  /* 0x00000014050572a4 */ /* 0x000fe4000f8e0211 */
[----:B------:R-:W-:-:S04]  /*1a890*/  UIMAD UR8, UR6, UR7, UR8 ;  /* 0x00000007060872a4 */ /* 0x000fc8000f8e0208 */
[----:B------:R-:W-:Y:S02]  /*1a8a0*/  USEL UR6, UR5, UR8, !UP0 ;  /* 0x0000000805067287 */ /* 0x000fe4000c000000 */
[----:B------:R-:W-:-:S04]  /*1a8b0*/  USEL UR8, UR8, UR5, !UP0 ;  /* 0x0000000508087287 */ /* 0x000fc8000c000000 */
[----:B------:R-:W-:Y:S02]  /*1a8c0*/  IMAD.U32 R3, RZ, RZ, UR6 ;  /* 0x00000006ff037e24 */ /* 0x000fe4000f8e00ff */
[----:B------:R-:W-:-:S07]  /*1a8d0*/  MOV R2, UR8 ;  /* 0x0000000800027c02 */ /* 0x000fce0008000f00 */
.L_x_547:
[----:B------:R-:W-:-:S08]  /*1a8e0*/  NOP ;  /* 0x0000000000007918 */ /* 0x000fd00000000000 */
[----:B0-----:R-:W0:-:S00]  /*1a8f0*/  USETMAXREG.DEALLOC.CTAPOOL 0x18 ;  /* 0x00000018000079c8 */ /* 0x001e0000080e0500 */
[----:B------:R-:W-:-:S13]  /*1a900*/  ISETP.NE.AND P0, PT, RZ, UR9, PT ;  /* 0x00000009ff007c0c */ /* 0x000fda000bf05270 */
[----:B------:R-:W-:Y:S05]  /*1a910*/  @P0 EXIT ;  /* 0x000000000000094d */ /* 0x000fea0003800000 */
[----:B0-----:R-:W-:Y:S01]  /*1a920*/  LOP3.LUT P0, RZ, R0, 0xff, RZ, 0xc0, !PT ;  /* 0x000000ff00ff7812 */ /* 0x001fe2000780c0ff */
[----:B------:R-:W-:Y:S02]  /*1a930*/  IMAD.MOV.U32 R0, RZ, RZ, 0x1 ;  /* 0x00000001ff007424 */ /* 0x000fe400078e00ff */
[----:B------:R-:W-:-:S10]  /*1a940*/  IMAD.MOV.U32 R6, RZ, RZ, RZ ;  /* 0x000000ffff067224 */ /* 0x000fd400078e00ff */
[----:B------:R-:W-:Y:S05]  /*1a950*/  @!P0 BRA `(.L_x_550) ;  /* 0x0000000c00b08947 */ /* 0x000fea0003800000 */
[----:B------:R-:W0:Y:S01]  /*1a960*/  S2UR UR6, SR_CgaCtaId ;  /* 0x00000000000679c3 */ /* 0x000e220000008800 */
[----:B------:R-:W-:Y:S01]  /*1a970*/  ULDC UR4, c[0x0][0x28c] ;  /* 0x0000a30000047ab9 */ /* 0x000fe20000000800 */
[----:B------:R-:W-:Y:S01]  /*1a980*/  ULDC UR5, c[0x0][0x600] ;  /* 0x0001800000057ab9 */ /* 0x000fe20000000800 */
[----:B------:R-:W-:Y:S01]  /*1a990*/  UIADD3 UR11, UR4, 0x3f, URZ ;  /* 0x0000003f040b7890 */ /* 0x000fe2000fffe03f */
[----:B------:R-:W-:Y:S01]  /*1a9a0*/  BSSY B0, `(.L_x_550) ;  /* 0x00000e7000007945 */ /* 0x000fe20003800000 */
[----:B------:R-:W-:Y:S01]  /*1a9b0*/  ULDC UR9, c[0x0][0x658] ;  /* 0x0001960000097ab9 */ /* 0x000fe20000000800 */
[----:B------:R-:W-:Y:S01]  /*1a9c0*/  UMOV UR10, 0xffffffff ;  /* 0xffffffff000a7882 */ /* 0x000fe20000000000 */
[----:B------:R-:W-:Y:S01]  /*1a9d0*/  UMOV UR14, 0x1 ;  /* 0x00000001000e7882 */ /* 0x000fe20000000000 */
[----:B------:R-:W-:Y:S01]  /*1a9e0*/  USHF.R.S32.HI UR12, URZ, 0x1f, UR11 ;  /* 0x0000001f3f0c7899 */ /* 0x000fe2000801140b */
[----:B------:R-:W-:Y:S01]  /*1a9f0*/  MOV R8, 0x1 ;  /* 0x0000000100087802 */ /* 0x000fe20000000f00 */
[----:B------:R-:W-:Y:S01]  /*1aa00*/  ULDC UR7, c[0x0][0xc] ;  /* 0x0000030000077ab9 */ /* 0x000fe20000000800 */
[----:B------:R-:W-:Y:S01]  /*1aa10*/  UIADD3 UR4, UR5, -0x1, URZ ;  /* 0xffffffff05047890 */ /* 0x000fe2000fffe03f */
[----:B------:R-:W-:Y:S01]  /*1aa20*/  IMAD.MOV.U32 R0, RZ, RZ, 0x1 ;  /* 0x00000001ff007424 */ /* 0x000fe200078e00ff */
[----:B------:R-:W-:Y:S01]  /*1aa30*/  USHF.L.U32 UR16, UR10, UR9, URZ ;  /* 0x000000090a107299 */ /* 0x000fe2000800063f */
[----:B------:R-:W-:Y:S01]  /*1aa40*/  IMAD.MOV.U32 R6, RZ, RZ, RZ ;  /* 0x000000ffff067224 */ /* 0x000fe200078e00ff */
[----:B------:R-:W-:Y:S01]  /*1aa50*/  USHF.L.U32 UR5, UR14, UR9, URZ ;  /* 0x000000090e057299 */ /* 0x000fe2000800063f */
[----:B------:R-:W-:Y:S01]  /*1aa60*/  ULDC UR10, c[0x0][0x10] ;  /* 0x00000400000a7ab9 */ /* 0x000fe20000000800 */
[----:B------:R-:W-:Y:S01]  /*1aa70*/  ULEA.HI UR12, UR12, UR11, URZ, 0x6 ;  /* 0x0000000b0c0c7291 */ /* 0x000fe2000f8f303f */
[----:B------:R-:W-:Y:S01]  /*1aa80*/  UMOV UR20, 0x5 ;  /* 0x0000000500147882 */ /* 0x000fe20000000000 */
[----:B------:R-:W-:-:S02]  /*1aa90*/  ULOP3.LUT UR27, UR40, 0x2, URZ, 0xfc, !UPT ;  /* 0x00000002281b7892 */ /* 0x000fc4000f8efc3f */
[----:B------:R-:W-:Y:S02]  /*1aaa0*/  USHF.R.S32.HI UR17, URZ, 0x6, UR12 ;  /* 0x000000063f117899 */ /* 0x000fe4000801140c */
[----:B0-----:R-:W-:Y:S02]  /*1aab0*/  ULOP3.LUT UR8, UR6, 0x1, URZ, 0xc0, !UPT ;  /* 0x0000000106087892 */ /* 0x001fe4000f8ec03f */
[----:B------:R-:W-:Y:S02]  /*1aac0*/  USHF.R.U32.HI UR26, URZ, 0x1, UR6 ;  /* 0x000000013f1a7899 */ /* 0x000fe40008011606 */
[----:B------:R-:W-:Y:S02]  /*1aad0*/  USHF.L.U32 UR13, UR6, 0x7, URZ ;  /* 0x00000007060d7899 */ /* 0x000fe4000800063f */
[----:B------:R-:W-:Y:S02]  /*1aae0*/  USHF.L.U32 UR25, UR6, 0xd, URZ ;  /* 0x0000000d06197899 */ /* 0x000fe4000800063f */
[----:B------:R-:W-:-:S02]  /*1aaf0*/  ULOP3.LUT UR6, UR6, 0xfffffffe, URZ, 0xc0, !UPT ;  /* 0xfffffffe06067892 */ /* 0x000fc4000f8ec03f */
[----:B------:R-:W-:Y:S02]  /*1ab00*/  UISETP.GT.U32.AND UP0, UPT, UR8, 0xffff, UPT ;  /* 0x0000ffff0800788c */ /* 0x000fe4000bf04070 */
[----:B------:R-:W-:Y:S02]  /*1ab10*/  USHF.L.U32 UR18, UR14, UR6, URZ ;  /* 0x000000060e127299 */ /* 0x000fe4000800063f */
[----:B------:R-:W-:Y:S02]  /*1ab20*/  ULOP3.LUT UR9, UR6, 0x1, URZ, 0xfc, !UPT ;  /* 0x0000000106097892 */ /* 0x000fe4000f8efc3f */
[----:B------:R-:W-:Y:S02]  /*1ab30*/  UIMAD.WIDE.U32 UR6, UR7, UR10, URZ ;  /* 0x0000000a070672a5 */ /* 0x000fe4000f8e003f */
[----:B------:R-:W-:Y:S01]  /*1ab40*/  USEL UR8, UR8, 0xffff, !UP0 ;  /* 0x0000ffff08087887 */ /* 0x000fe2000c000000 */
[----:B------:R-:W-:Y:S01]  /*1ab50*/  ULDC UR10, c[0x0][0x14] ;  /* 0x00000500000a7ab9 */ /* 0x000fe20000000800 */
[----:B------:R-:W-:-:S02]  /*1ab60*/  USHF.L.U32 UR9, UR14, UR9, URZ ;  /* 0x000000090e097299 */ /* 0x000fc4000800063f */
[----:B------:R-:W-:Y:S02]  /*1ab70*/  UIMAD.WIDE.U32 UR22, UR6, UR10, URZ ;  /* 0x0000000a061672a5 */ /* 0x000fe4000f8e003f */
[----:B------:R-:W-:Y:S02]  /*1ab80*/  UIMAD UR19, UR7, UR10, URZ ;  /* 0x0000000a071372a4 */ /* 0x000fe4000f8e023f */
[----:B------:R-:W-:Y:S02]  /*1ab90*/  ULOP3.LUT UR8, UR8, 0xffff, URZ, 0xc0, !UPT ;  /* 0x0000ffff08087892 */ /* 0x000fe4000f8ec03f */
[----:B------:R-:W-:Y:S02]  /*1aba0*/  ULOP3.LUT UR13, UR13, 0x80, URZ, 0xc0, !UPT ;  /* 0x000000800d0d7892 */ /* 0x000fe4000f8ec03f */
[----:B------:R-:W-:Y:S02]  /*1abb0*/  ULOP3.LUT UR16, URZ, UR16, URZ, 0x33, !UPT ;  /* 0x000000103f107292 */ /* 0x000fe4000f8e333f */
[----:B------:R-:W-:-:S02]  /*1abc0*/  ULOP3.LUT UR18, UR18, UR9, URZ, 0xfc, !UPT ;  /* 0x0000000912127292 */ /* 0x000fc4000f8efc3f */
[----:B------:R-:W-:Y:S02]  /*1abd0*/  UIADD3 UR19, UR23, UR19, URZ ;  /* 0x0000001317137290 */ /* 0x000fe4000fffe03f */
[----:B------:R-:W-:Y:S02]  /*1abe0*/  USHF.L.U32 UR20, UR20, UR8, URZ ;  /* 0x0000000814147299 */ /* 0x000fe4000800063f */
[----:B------:R-:W-:Y:S01]  /*1abf0*/  UIADD3 UR34, UR17, 0x1, URZ ;  /* 0x0000000111227890 */ /* 0x000fe2000fffe03f */
[----:B------:R-:W-:-:S11]  /*1ac00*/  ULDC.64 UR28, c[0x0][0x198] ;  /* 0x00006600001c7ab9 */ /* 0x000fd60000000a00 */
.L_x_561:
[----:B------:R-:W-:-:S03]  /*1ac10*/  UMOV UR6, 0xffffffff ;  /* 0xffffffff00067882 */ /* 0x000fc60000000000 */
[----:B------:R-:W-:Y:S05]  /*1ac20*/  BRA.DIV UR6, `(.L_x_551) ;  /* 0x00000012060c7947 */ /* 0x000fea000b800000 */
[----:B------:R-:W-:-:S13]  /*1ac30*/  ELECT P6, URZ, PT ;  /* 0x00000000003f782f */ /* 0x000fda00038c0000 */
.L_x_573:
[----:B------:R-:W0:Y:S01]  /*1ac40*/  LDC R4, c[0x0][0x28c] ;  /* 0x0000a300ff047b82 */ /* 0x000e220000000800 */
[----:B------:R-:W-:Y:S01]  /*1ac50*/  BSSY B1, `(.L_x_552) ;  /* 0x000003e000017945 */ /* 0x000fe20003800000 */
[----:B0-----:R-:W-:-:S13]  /*1ac60*/  ISETP.LT.OR P6, PT, R4, 0x1, !P6 ;  /* 0x000000010400780c */ /* 0x001fda00077c1670 */
[----:B------:R-:W-:Y:S05]  /*1ac70*/  @P6 BRA `(.L_x_553) ;  /* 0x0000000000ec6947 */ /* 0x000fea0003800000 */
[----:B------:R-:W-:Y:S01]  /*1ac80*/  LEA R4, R2, UR26, 0x1 ;  /* 0x0000001a02047c11 */ /* 0x000fe2000f8e08ff */
[----:B------:R-:W-:Y:S01]  /*1ac90*/  IMAD.MOV.U32 R12, RZ, RZ, RZ ;  /* 0x000000ffff0c7224 */ /* 0x000fe200078e00ff */
[----:B------:R-:W-:Y:S01]  /*1aca0*/  LEA R2, R3, UR13, 0x8 ;  /* 0x0000000d03027c11 */ /* 0x000fe2000f8e40ff */
[----:B------:R-:W-:Y:S01]  /*1acb0*/  IMAD.U32 R14, RZ, RZ, UR34 ;  /* 0x00000022ff0e7e24 */ /* 0x000fe2000f8e00ff */
[----:B------:R-:W-:Y:S01]  /*1acc0*/  SHF.L.U32 R11, R4, 0x7, RZ ;  /* 0x00000007040b7819 */ /* 0x000fe200000006ff */
[----:B------:R-:W-:Y:S01]  /*1acd0*/  IMAD.MOV.U32 R4, RZ, RZ, R6 ;  /* 0x000000ffff047224 */ /* 0x000fe200078e0006 */
[----:B------:R-:W-:-:S07]  /*1ace0*/  MOV R3, R0 ;  /* 0x0000000000037202 */ /* 0x000fce0000000f00 */
.L_x_556:
[----:B------:R-:W0:Y:S01]  /*1acf0*/  S2R R10, SR_CgaCtaId ;  /* 0x00000000000a7919 */ /* 0x000e220000008800 */
[----:B------:R-:W-:Y:S01]  /*1ad00*/  MOV R5, 0x400 ;  /* 0x0000040000057802 */ /* 0x000fe20000000f00 */
[----:B------:R-:W1:Y:S03]  /*1ad10*/  S2R R7, SR_TID.X ;  /* 0x0000000000077919 */ /* 0x000e660000002100 */
[----:B0-----:R-:W-:Y:S02]  /*1ad20*/  LEA R13, R10, R5, 0x18 ;  /* 0x000000050a0d7211 */ /* 0x001fe400078ec0ff */
[----:B------:R-:W-:Y:S02]  /*1ad30*/  SHF.L.U32 R5, R3, 0x1f, RZ ;  /* 0x0000001f03057819 */ /* 0x000fe400000006ff */
[----:B-1----:R-:W-:Y:S01]  /*1ad40*/  LOP3.LUT P1, RZ, R7, 0x7f, RZ, 0xc0, !PT ;  /* 0x0000007f07ff7812 */ /* 0x002fe2000782c0ff */
[----:B------:R-:W-:-:S04]  /*1ad50*/  IMAD R10, R4, 0x8, R13 ;  /* 0x00000008040a7824 */ /* 0x000fc800078e020d */
[----:B------:R-:W0:Y:S08]  /*1ad60*/  SYNCS.PHASECHK.TRANS64.TRYWAIT P0, [R10+URZ+0x28], R5 ;  /* 0x000028050a0075a7 */ /* 0x000e30000800017f */
[----:B------:R-:W1:Y:S01]  /*1ad70*/  @!P1 LDC R7, c[0x0][0x500] ;  /* 0x00014000ff079b82 */ /* 0x000e620000000800 */
[----:B0-----:R-:W-:Y:S05]  /*1ad80*/  @!P0 BRA `(.L_x_554) ;  /* 0x0000000c00d48947 */ /* 0x001fea0003800000 */
.L_x_574:
[----:B------:R-:W-:Y:S01]  /*1ad90*/  UPRMT UR6, UR27, 0x9910, URZ ;  /* 0x000099101b067896 */ /* 0x000fe2000800003f */
[----:B-1----:R1:W-:Y:S03]  /*1ada0*/  @!P1 SYNCS.ARRIVE.TRANS64 RZ, [R10+URZ], R7 ;  /* 0x000000070aff99a7 */ /* 0x0023e6000800003f */
[----:B------:R-:W-:-:S06]  /*1adb0*/  UISETP.NE.AND UP0, UPT, UR6, 0x2, UPT ;  /* 0x000000020600788c */ /* 0x000fcc000bf05270 */
[----:B------:R-:W-:-:S13]  /*1adc0*/  PLOP3.LUT P0, PT, PT, PT, UP0, 0x80, 0x0 ;  /* 0x000000000000781c */ /* 0x000fda0003f0f008 */
[----:B-1----:R-:W-:Y:S05]  /*1add0*/  @P0 BRA `(.L_x_555) ;  /* 0x0000000000040947 */ /* 0x002fea0003800000 */
[----:B------:R-:W-:Y:S01]  /*1ade0*/  BPT.TRAP 0x1 ;  /* 0x000000040000795c */ /* 0x000fe20000300000 */
.L_x_555:
[----:B------:R-:W-:Y:S01]  /*1adf0*/  R2UR UR7, R4 ;  /* 0x00000000040772ca */ /* 0x000fe200000e0000 */
[----:B------:R-:W-:Y:S01]  /*1ae00*/  VIADD R14, R14, 0xffffffff ;  /* 0xffffffff0e0e7836 */ /* 0x000fe20000000000 */
[----:B------:R-:W-:Y:S01]  /*1ae10*/  R2UR UR11, R13 ;  /* 0x000000000d0b72ca */ /* 0x000fe200000e0000 */
[----:B------:R-:W-:Y:S01]  /*1ae20*/  UIADD3 UR6, UP0, UR28, 0xf0, URZ ;  /* 0x000000f01c067890 */ /* 0x000fe2000ff1e03f */
[----:B------:R-:W-:Y:S01]  /*1ae30*/  R2UR UR30, R11 ;  /* 0x000000000b1e72ca */ /* 0x000fe200000e0000 */
[----:B------:R-:W-:Y:S01]  /*1ae40*/  UIADD3 UR32, UP1, UR28, 0x1f0, URZ ;  /* 0x000001f01c207890 */ /* 0x000fe2000ff3e03f */
[----:B------:R-:W-:Y:S01]  /*1ae50*/  R2UR UR9, R10 ;  /* 0x000000000a0972ca */ /* 0x000fe200000e0000 */
[----:B------:R-:W-:Y:S01]  /*1ae60*/  UPRMT UR21, URZ, 0x5410, UR20 ;  /* 0x000054103f157896 */ /* 0x000fe20008000014 */
[----:B------:R-:W-:Y:S01]  /*1ae70*/  R2UR UR10, R12 ;  /* 0x000000000c0a72ca */ /* 0x000fe200000e0000 */
[----:B------:R-:W-:Y:S01]  /*1ae80*/  UPRMT UR35, URZ, 0x5410, UR18 ;  /* 0x000054103f237896 */ /* 0x000fe20008000012 */
[----:B------:R-:W-:Y:S01]  /*1ae90*/  R2UR UR12, R9 ;  /* 0x00000000090c72ca */ /* 0x000fe200000e0000 */
[----:B------:R-:W-:Y:S01]  /*1aea0*/  UIADD3.X UR33, URZ, UR29, URZ, UP1, !UPT ;  /* 0x0000001d3f217290 */ /* 0x000fe20008ffe43f */
[----:B------:R-:W-:Y:S01]  /*1aeb0*/  R2UR UR31, R2 ;  /* 0x00000000021f72ca */ /* 0x000fe200000e0000 */
[----:B------:R-:W-:Y:S01]  /*1aec0*/  USHF.L.U32 UR7, UR7, 0xe, URZ ;  /* 0x0000000e07077899 */ /* 0x000fe2000800063f */
[----:B------:R-:W-:Y:S01]  /*1aed0*/  ISETP.GT.AND P1, PT, R14, 0x1, PT ;  /* 0x000000010e00780c */ /* 0x000fe20003f24270 */
[----:B------:R-:W-:Y:S01]  /*1aee0*/  UMOV UR14, 0x0 ;  /* 0x00000000000e7882 */ /* 0x000fe20000000000 */
[----:B------:R-:W-:Y:S01]  /*1aef0*/  IADD3 R4, R4, 0x1, RZ ;  /* 0x0000000104047810 */ /* 0x000fe20007ffe0ff */
[----:B------:R-:W-:Y:S01]  /*1af00*/  ULEA UR8, UR26, UR7, 0xd ;  /* 0x000000071a087291 */ /* 0x000fe2000f8e683f */
[----:B------:R-:W-:Y:S01]  /*1af10*/  VIADD R12, R12, 0x40 ;  /* 0x000000400c0c7836 */ /* 0x000fe20000000000 */
[----:B------:R-:W-:Y:S01]  /*1af20*/  ULOP3.LUT UR7, UR7, 0x2000, UR25, 0xf8, !UPT ;  /* 0x0000200007077892 */ /* 0x000fe2000f8ef819 */
[----:B------:R-:W-:Y:S01]  /*1af30*/  ISETP.NE.AND P0, PT, R4, 0x5, PT ;  /* 0x000000050400780c */ /* 0x000fe20003f05270 */
[----:B------:R-:W-:-:S02]  /*1af40*/  ULEA UR8, UR8, UR11, 0x1 ;  /* 0x0000000b08087291 */ /* 0x000fc4000f8e083f */
[----:B------:R-:W-:Y:S01]  /*1af50*/  ULEA UR11, UR7, UR11, 0x1 ;  /* 0x0000000b070b7291 */ /* 0x000fe2000f8e083f */
[----:B0-----:R-:W-:Y:S01]  /*1af60*/  SEL R10, RZ, 0x1, P0 ;  /* 0x00000001ff0a7807 */ /* 0x001fe20000000000 */
[----:B------:R-:W-:Y:S01]  /*1af70*/  UIADD3 UR8, UR8, 0x100, URZ ;  /* 0x0000010008087890 */ /* 0x000fe2000fffe03f */
[----:B------:R-:W-:Y:S01]  /*1af80*/  SEL R4, R4, RZ, P0 ;  /* 0x000000ff04047207 */ /* 0x000fe20000000000 */
[----:B------:R-:W-:Y:S01]  /*1af90*/  UIADD3.X UR7, URZ, UR29, URZ, UP0, !UPT ;  /* 0x0000001d3f077290 */ /* 0x000fe200087fe43f */
[----:B------:R-:W-:Y:S01]  /*1afa0*/  LOP3.LUT R3, R3, R10, RZ, 0x3c, !PT ;  /* 0x0000000a03037212 */ /* 0x000fe200078e3cff */
[----:B------:R-:W-:Y:S01]  /*1afb0*/  UIADD3 UR24, UR11, 0x28100, URZ ;  /* 0x000281000b187890 */ /* 0x000fe2000fffe03f */
[----:B------:R-:W-:Y:S02]  /*1afc0*/  UMOV UR15, 0x10000000 ;  /* 0x10000000000f7882 */ /* 0x000fe40000000000 */
[----:B------:R-:W-:-:S04]  /*1afd0*/  UMOV UR11, UR30 ;  /* 0x0000001e000b7c82 */ /* 0x000fc80008000000 */
[----:B------:R0:W-:Y:S02]  /*1afe0*/  UTMALDG.3D.MULTICAST [UR8], [UR6], UR21, desc[UR14] ;  /* 0x00000e08060073b4 */ /* 0x0001e40008011815 */
[----:B0-----:R-:W-:Y:S01]  /*1aff0*/  UMOV UR8, UR24 ;  /* 0x0000001800087c82 */ /* 0x001fe20008000000 */
[----:B------:R-:W-:Y:S02]  /*1b000*/  UMOV UR11, UR31 ;  /* 0x0000001f000b7c82 */ /* 0x000fe40008000000 */
[----:B------:R0:W-:Y:S02]  /*1b010*/  UTMALDG.3D.MULTICAST [UR8], [UR32], UR35, desc[UR14] ;  /* 0x00000e08200073b4 */ /* 0x0001e40008011823 */
[----:B0-----:R-:W-:Y:S05]  /*1b020*/  @P1 BRA `(.L_x_556) ;  /* 0xfffffffc00301947 */ /* 0x001fea000383ffff */
.L_x_553:
[----:B------:R-:W-:Y:S05]  /*1b030*/  BSYNC B1 ;  /* 0x0000000000017941 */ /* 0x000fea0003800000 */
.L_x_552:
[----:B------:R-:W2:Y:S01]  /*1b040*/  LDL.LU R15, [R1+0x200] ;  /* 0x00020000010f7983 */ /* 0x000ea20000300800 */
[----:B------:R-:W-:Y:S01]  /*1b050*/  LOP3.LUT P0, RZ, R8, 0xff, RZ, 0xc0, !PT ;  /* 0x000000ff08ff7812 */ /* 0x000fe2000780c0ff */
[----:B------:R-:W-:Y:S02]  /*1b060*/  ULDC.64 UR6, c[0x0][0x650] ;  /* 0x0001940000067ab9 */ /* 0x000fe40000000a00 */
[----:B------:R-:W3:Y:S01]  /*1b070*/  LDL.LU R13, [R1+0x204] ;  /* 0x00020400010d7983 */ /* 0x000ee20000300800 */
[----:B------:R-:W-:Y:S01]  /*1b080*/  IADD3 R6, R6, UR17, RZ ;  /* 0x0000001106067c10 */ /* 0x000fe2000fffe0ff */
[----:B------:R-:W-:Y:S01]  /*1b090*/  UISETP.GE.U32.AND UP0, UPT, UR17, 0x5, UPT ;  /* 0x000000051100788c */ /* 0x000fe2000bf06070 */
[----:B------:R-:W-:Y:S01]  /*1b0a0*/  BSSY B1, `(.L_x_557) ;  /* 0x0000074000017945 */ /* 0x000fe20003800000 */
[----:B------:R-:W-:Y:S01]  /*1b0b0*/  IMAD.MOV.U32 R9, RZ, RZ, -0x1 ;  /* 0xffffffffff097424 */ /* 0x000fe200078e00ff */
[----:B------:R-:W-:Y:S02]  /*1b0c0*/  PRMT R4, RZ, 0x7610, R4 ;  /* 0x00007610ff047816 */ /* 0x000fe40000000004 */
[----:B------:R-:W-:-:S02]  /*1b0d0*/  PRMT R8, RZ, 0x7610, R8 ;  /* 0x00007610ff087816 */ /* 0x000fc40000000008 */
[----:B------:R-:W-:Y:S01]  /*1b0e0*/  PLOP3.LUT P1, PT, PT, PT, UP0, 0x80, 0x0 ;  /* 0x000000000000781c */ /* 0x000fe20003f2f008 */
[----:B------:R-:W0:Y:S01]  /*1b0f0*/  @P0 S2R R3, SR_CgaCtaId ;  /* 0x0000000000030919 */ /* 0x000e220000008800 */
[----:B------:R-:W-:-:S04]  /*1b100*/  @P0 MOV R2, 0x400 ;  /* 0x0000040000020802 */ /* 0x000fc80000000f00 */
[----:B0-----:R-:W-:-:S04]  /*1b110*/  @P0 LEA R2, R3, R2, 0x18 ;  /* 0x0000000203020211 */ /* 0x001fc800078ec0ff */
[----:B------:R0:W-:Y:S01]  /*1b120*/  @P0 SYNCS.ARRIVE.TRANS64.A1T0 RZ, [R2+URZ+0x68], RZ ;  /* 0x000068ff02ff09a7 */ /* 0x0001e2000810003f */
[----:B------:R-:W-:Y:S01]  /*1b130*/  ISETP.GT.U32.AND P0, PT, R6, 0x4, PT ;  /* 0x000000040600780c */ /* 0x000fe20003f04070 */
[----:B0-----:R-:W-:-:S05]  /*1b140*/  IMAD.U32 R2, RZ, RZ, UR17 ;  /* 0x00000011ff027e24 */ /* 0x001fca000f8e00ff */
[----:B------:R-:W-:Y:S01]  /*1b150*/  ISETP.LT.U32.AND P0, PT, R2, 0x5, P0 ;  /* 0x000000050200780c */ /* 0x000fe20000701070 */
[----:B------:R-:W-:-:S04]  /*1b160*/  IMAD.WIDE.U32 R2, R6, -0x33333333, RZ ;  /* 0xcccccccd06027825 */ /* 0x000fc800078e00ff */
[----:B------:R-:W-:Y:S01]  /*1b170*/  IMAD.MOV.U32 R2, RZ, RZ, -0x1 ;  /* 0xffffffffff027424 */ /* 0x000fe200078e00ff */
[----:B------:R-:W-:Y:S02]  /*1b180*/  SHF.R.U32.HI R5, RZ, 0x2, R3 ;  /* 0x00000002ff057819 */ /* 0x000fe40000011603 */
[----:B------:R-:W-:-:S03]  /*1b190*/  SEL R3, RZ, 0x1, !P0 ;  /* 0x00000001ff037807 */ /* 0x000fc60004000000 */
[----:B------:R-:W-:Y:S01]  /*1b1a0*/  IMAD R6, R5, -0x5, R6 ;  /* 0xfffffffb05067824 */ /* 0x000fe200078e0206 */
[----:B------:R-:W-:Y:S02]  /*1b1b0*/  LOP3.LUT R0, R0, R3, RZ, 0x3c, !PT ;  /* 0x0000000300007212 */ /* 0x000fe400078e3cff */
[----:B------:R-:W-:Y:S02]  /*1b1c0*/  MOV R3, 0xffffffff ;  /* 0xffffffff00037802 */ /* 0x000fe40000000f00 */
[----:B------:R-:W-:Y:S02]  /*1b1d0*/  @P1 LOP3.LUT R0, R0, 0x1, R5, 0x78, !PT ;  /* 0x0000000100001812 */ /* 0x000fe400078e7805 */
[----:B---3--:R-:W-:-:S04]  /*1b1e0*/  IADD3 R13, P0, R13, UR22, RZ ;  /* 0x000000160d0d7c10 */ /* 0x008fc8000ff1e0ff */
[----:B--2---:R-:W-:Y:S01]  /*1b1f0*/  IADD3.X R15, R15, UR19, RZ, P0, !PT ;  /* 0x000000130f0f7c10 */ /* 0x004fe200087fe4ff */
[----:B------:R0:W-:Y:S01]  /*1b200*/  STL [R1+0x204], R13 ;  /* 0x0002040d01007387 */ /* 0x0001e20000100800 */
[----:B------:R-:W-:-:S03]  /*1b210*/  ISETP.GE.U32.AND P0, PT, R13, UR6, PT ;  /* 0x000000060d007c0c */ /* 0x000fc6000bf06070 */
[----:B------:R0:W-:Y:S01]  /*1b220*/  STL [R1+0x200], R15 ;  /* 0x0002000f01007387 */ /* 0x0001e20000100800 */
[----:B------:R-:W-:-:S13]  /*1b230*/  ISETP.GE.U32.AND.EX P0, PT, R15, UR7, PT, P0 ;  /* 0x000000070f007c0c */ /* 0x000fda000bf06100 */
[----:B0-----:R-:W-:Y:S05]  /*1b240*/  @P0 BRA `(.L_x_558) ;  /* 0x0000000400640947 */ /* 0x001fea0003800000 */
[----:B------:R-:W0:Y:S01]  /*1b250*/  S2R R7, SR_CTAID.X ;  /* 0x0000000000077919 */ /* 0x000e220000002500 */
[----:B------:R-:W-:Y:S01]  /*1b260*/  ULDC UR6, c[0x0][0x150] ;  /* 0x0000540000067ab9 */ /* 0x000fe20000000800 */
[----:B------:R-:W1:Y:S01]  /*1b270*/  LDC R4, c[0x0][0x144] ;  /* 0x00005100ff047b82 */ /* 0x000e620000000800 */
[----:B------:R-:W-:Y:S01]  /*1b280*/  UISETP.NE.AND UP0, UPT, UR45, URZ, UPT ;  /* 0x0000003f2d00728c */ /* 0x000fe2000bf05270 */
[----:B------:R-:W2:Y:S01]  /*1b290*/  S2R R5, SR_CTAID.Y ;  /* 0x0000000000057919 */ /* 0x000ea20000002600 */
[----:B------:R-:W-:-:S04]  /*1b2a0*/  ULDC UR9, c[0x0][0x630] ;  /* 0x00018c0000097ab9 */ /* 0x000fc80000000800 */
[----:B------:R-:W-:Y:S01]  /*1b2b0*/  PLOP3.LUT P0, PT, PT, PT, UP0, 0x80, 0x0 ;  /* 0x000000000000781c */ /* 0x000fe20003f0f008 */
[----:B------:R-:W3:Y:S01]  /*1b2c0*/  LDC R10, c[0x0][0x148] ;  /* 0x00005200ff0a7b82 */ /* 0x000ee20000000800 */
[----:B0-----:R-:W-:Y:S02]  /*1b2d0*/  I2FP.F32.U32 R2, R7 ;  /* 0x0000000700027245 */ /* 0x001fe40000201000 */
[----:B--2---:R-:W-:-:S03]  /*1b2e0*/  I2FP.F32.U32 R3, R5 ;  /* 0x0000000500037245 */ /* 0x004fc60000201000 */
[----:B------:R-:W-:Y:S01]  /*1b2f0*/  FMUL R2, R2, UR6 ;  /* 0x0000000602027c20 */ /* 0x000fe20008400000 */
[----:B------:R-:W-:Y:S02]  /*1b300*/  ULDC UR6, c[0x0][0x154] ;  /* 0x0000550000067ab9 */ /* 0x000fe40000000800 */
[----:B------:R-:W-:Y:S01]  /*1b310*/  FMUL R9, R3, UR6 ;  /* 0x0000000603097c20 */ /* 0x000fe20008400000 */
[----:B------:R-:W-:Y:S02]  /*1b320*/  ULDC.64 UR6, c[0x0][0x628] ;  /* 0x00018a0000067ab9 */ /* 0x000fe40000000a00 */
[----:B------:R-:W0:Y:S08]  /*1b330*/  F2I.U32.TRUNC.NTZ R2, R2 ;  /* 0x0000000200027305 */ /* 0x000e30000020f000 */
[----:B------:R-:W2:Y:S01]  /*1b340*/  F2I.U32.TRUNC.NTZ R9, R9 ;  /* 0x0000000900097305 */ /* 0x000ea2000020f000 */
[----:B0-----:R-:W-:-:S02]  /*1b350*/  IMAD.MOV R3, RZ, RZ, -R2 ;  /* 0x000000ffff037224 */ /* 0x001fc400078e0a02 */
[----:B------:R-:W-:Y:S02]  /*1b360*/  IMAD.MOV.U32 R2, RZ, RZ, R13 ;  /* 0x000000ffff027224 */ /* 0x000fe400078e000d */
[----:B-1----:R-:W-:Y:S01]  /*1b370*/  IMAD R7, R4, R3, R7 ;  /* 0x0000000304077224 */ /* 0x002fe200078e0207 */
[----:B--2---:R-:W-:-:S05]  /*1b380*/  IADD3 R3, -R9, RZ, RZ ;  /* 0x000000ff09037210 */ /* 0x004fca0007ffe1ff */
[----:B---3--:R-:W-:Y:S01]  /*1b390*/  @P0 IMAD R7, R10, R3, R5 ;  /* 0x000000030a070224 */ /* 0x008fe200078e0205 */
[----:B------:R-:W-:Y:S01]  /*1b3a0*/  ISETP.NE.U32.AND P0, PT, RZ, UR6, PT ;  /* 0x00000006ff007c0c */ /* 0x000fe2000bf05070 */
[----:B------:R-:W-:-:S03]  /*1b3b0*/  IMAD.MOV.U32 R3, RZ, RZ, R15 ;  /* 0x000000ffff037224 */ /* 0x000fc600078e000f */
[----:B------:R-:W-:-:S13]  /*1b3c0*/  ISETP.NE.AND.EX P0, PT, RZ, UR7, PT, P0 ;  /* 0x00000007ff007c0c */ /* 0x000fda000bf05300 */
[----:B------:R-:W-:Y:S05]  /*1b3d0*/  @!P0 BRA `(.L_x_559) ;  /* 0x0000000000288947 */ /* 0x000fea0003800000 */
[----:B------:R-:W-:Y:S02]  /*1b3e0*/  ULDC UR8, c[0x0][0x634] ;  /* 0x00018d0000087ab9 */ /* 0x000fe40000000800 */
[----:B------:R-:W-:-:S04]  /*1b3f0*/  IADD3 R3, P0, R13, UR8, RZ ;  /* 0x000000080d037c10 */ /* 0x000fc8000ff1e0ff */
[----:B------:R-:W-:-:S05]  /*1b400*/  IADD3.X R9, RZ, R15, RZ, P0, !PT ;  /* 0x0000000fff097210 */ /* 0x000fca00007fe4ff */
[----:B------:R-:W-:-:S04]  /*1b410*/  IMAD.WIDE.U32 R4, R9, UR6, RZ ;  /* 0x0000000609047c25 */ /* 0x000fc8000f8e00ff */
[----:B------:R-:W-:-:S04]  /*1b420*/  IMAD.WIDE.U32 R4, P0, R3, UR7, R4 ;  /* 0x0000000703047c25 */ /* 0x000fc8000f800004 */
[----:B------:R-:W-:-:S04]  /*1b430*/  IMAD.WIDE.U32 R2, R3, UR6, RZ ;  /* 0x0000000603027c25 */ /* 0x000fc8000f8e00ff */
[----:B------:R-:W-:Y:S01]  /*1b440*/  IMAD.MOV.U32 R2, RZ, RZ, R5 ;  /* 0x000000ffff027224 */ /* 0x000fe200078e0005 */
[----:B------:R-:W-:Y:S01]  /*1b450*/  IADD3 RZ, P1, R3, R4, RZ ;  /* 0x0000000403ff7210 */ /* 0x000fe20007f3e0ff */
[----:B------:R-:W-:-:S04]  /*1b460*/  IMAD.X R3, RZ, RZ, RZ, P0 ;  /* 0x000000ffff037224 */ /* 0x000fc800000e06ff */
[----:B------:R-:W-:-:S08]  /*1b470*/  IMAD.WIDE.U32.X R2, R9, UR7, R2, P1 ;  /* 0x0000000709027c25 */ /* 0x000fd000088e0402 */
.L_x_559:
[--C-:B------:R-:W-:Y:S01]  /*1b480*/  SHF.R.U64 R9, R2, UR9, R3.reuse ;  /* 0x0000000902097c19 */ /* 0x100fe20008001203 */
[----:B------:R-:W-:Y:S01]  /*1b490*/  ULDC.64 UR6, c[0x0][0x620] ;  /* 0x0001880000067ab9 */ /* 0x000fe20000000a00 */
[----:B------:R-:W-:Y:S01]  /*1b4a0*/  SHF.R.U32.HI R2, RZ, UR9, R3 ;  /* 0x00000009ff027c19 */ /* 0x000fe20008011603 */
[----:B------:R-:W-:Y:S01]  /*1b4b0*/  IMAD.MOV.U32 R3, RZ, RZ, R15 ;  /* 0x000000ffff037224 */ /* 0x000fe200078e000f */
[----:B------:R-:W-:Y:S01]  /*1b4c0*/  IADD3 R11, P0, RZ, -R9, RZ ;  /* 0x80000009ff0b7210 */ /* 0x000fe20007f1e0ff */
[----:B------:R-:W-:-:S03]  /*1b4d0*/  ULDC.64 UR8, c[0x0][0x640] ;  /* 0x0001900000087ab9 */ /* 0x000fc60000000a00 */
[----:B------:R-:W-:Y:S02]  /*1b4e0*/  IADD3.X R2, RZ, ~R2, RZ, P0, !PT ;  /* 0x80000002ff027210 */ /* 0x000fe400007fe4ff */
[----:B------:R-:W-:-:S03]  /*1b4f0*/  ISETP.NE.U32.AND P0, PT, RZ, UR8, PT ;  /* 0x00000008ff007c0c */ /* 0x000fc6000bf05070 */
[----:B------:R-:W-:Y:S01]  /*1b500*/  IMAD R2, R2, UR6, RZ ;  /* 0x0000000602027c24 */ /* 0x000fe2000f8e02ff */
[----:B------:R-:W-:-:S03]  /*1b510*/  ISETP.NE.AND.EX P0, PT, RZ, UR9, PT, P0 ;  /* 0x00000009ff007c0c */ /* 0x000fc6000bf05300 */
[----:B------:R-:W-:Y:S02]  /*1b520*/  IMAD R5, R11, UR7, R2 ;  /* 0x000000070b057c24 */ /* 0x000fe4000f8e0202 */
[----:B------:R-:W-:-:S04]  /*1b530*/  IMAD.MOV.U32 R2, RZ, RZ, R13 ;  /* 0x000000ffff027224 */ /* 0x000fc800078e000d */
[----:B------:R-:W-:Y:S01]  /*1b540*/  IMAD.WIDE.U32 R2, R11, UR6, R2 ;  /* 0x000000060b027c25 */ /* 0x000fe2000f8e0002 */
[----:B------:R-:W-:-:S04]  /*1b550*/  ULDC UR6, c[0x0][0x618] ;  /* 0x0001860000067ab9 */ /* 0x000fc80000000800 */
[----:B------:R-:W-:-:S04]  /*1b560*/  IADD3 R3, R3, R5, RZ ;  /* 0x0000000503037210 */ /* 0x000fc80007ffe0ff */
[--C-:B------:R-:W-:Y:S02]  /*1b570*/  SHF.R.U64 R10, R2, UR6, R3.reuse ;  /* 0x00000006020a7c19 */ /* 0x100fe40008001203 */
[----:B------:R-:W-:Y:S01]  /*1b580*/  SHF.R.U32.HI R3, RZ, UR6, R3 ;  /* 0x00000006ff037c19 */ /* 0x000fe20008011603 */
[----:B------:R-:W-:-:S03]  /*1b590*/  ULDC UR6, c[0x0][0x608] ;  /* 0x0001820000067ab9 */ /* 0x000fc60000000800 */
[--C-:B------:R-:W-:Y:S02]  /*1b5a0*/  SHF.R.U64 R12, R10, UR6, R3.reuse ;  /* 0x000000060a0c7c19 */ /* 0x100fe40008001203 */
[----:B------:R-:W-:Y:S01]  /*1b5b0*/  SHF.R.U32.HI R3, RZ, UR6, R3 ;  /* 0x00000006ff037c19 */ /* 0x000fe20008011603 */
[----:B------:R-:W-:-:S03]  /*1b5c0*/  ULDC UR6, c[0x0][0x658] ;  /* 0x0001960000067ab9 */ /* 0x000fc60000000800 */
[--C-:B------:R-:W-:Y:S02]  /*1b5d0*/  SHF.R.U64 R11, R12, UR6, R3.reuse ;  /* 0x000000060c0b7c19 */ /* 0x100fe40008001203 */
[----:B------:R-:W-:-:S03]  /*1b5e0*/  SHF.R.U32.HI R13, RZ, UR6, R3 ;  /* 0x00000006ff0d7c19 */ /* 0x000fc60008011603 */
[----:B------:R-:W-:Y:S02]  /*1b5f0*/  IMAD.MOV.U32 R2, RZ, RZ, R11 ;  /* 0x000000ffff027224 */ /* 0x000fe400078e000b */
[----:B------:R-:W-:Y:S01]  /*1b600*/  IMAD.MOV.U32 R3, RZ, RZ, R13 ;  /* 0x000000ffff037224 */ /* 0x000fe200078e000d */
[----:B------:R-:W-:Y:S06]  /*1b610*/  @!P0 BRA `(.L_x_560) ;  /* 0x0000000000288947 */ /* 0x000fec0003800000 */
        /* <DEDUP_REMOVED lines=10> */
.L_x_560:
[----:B------:R-:W-:Y:S01]  /*1b6c0*/  ULDC UR6, c[0x0][0x648] ;  /* 0x0001920000067ab9 */ /* 0x000fe20000000800 */
[----:B------:R-:W-:Y:S01]  /*1b6d0*/  LOP3.LUT R12, R12, UR16, RZ, 0xc0, !PT ;  /* 0x000000100c0c7c12 */ /* 0x000fe2000f8ec0ff */
[----:B------:R-:W-:Y:S01]  /*1b6e0*/  UISETP.NE.AND UP0, UPT, UR45, URZ, UPT ;  /* 0x0000003f2d00728c */ /* 0x000fe2000bf05270 */
[----:B------:R-:W-:Y:S01]  /*1b6f0*/  SHF.R.U64 R3, R2, UR6, R3 ;  /* 0x0000000602037c19 */ /* 0x000fe20008001203 */
[----:B------:R-:W-:Y:S01]  /*1b700*/  ULDC UR6, c[0x0][0x638] ;  /* 0x00018e0000067ab9 */ /* 0x000fe20000000800 */
[----:B------:R-:W-:Y:S02]  /*1b710*/  IMAD.MOV.U32 R4, RZ, RZ, 0x1 ;  /* 0x00000001ff047424 */ /* 0x000fe400078e00ff */
[C---:B------:R-:W-:Y:S01]  /*1b720*/  IADD3 R2, -R3.reuse, RZ, RZ ;  /* 0x000000ff03027210 */ /* 0x040fe20007ffe1ff */
[----:B------:R-:W-:Y:S01]  /*1b730*/  IMAD R12, R3, UR5, R12 ;  /* 0x00000005030c7c24 */ /* 0x000fe2000f8e020c */
[----:B------:R-:W-:Y:S02]  /*1b740*/  PLOP3.LUT P0, PT, PT, PT, UP0, 0x40, 0x0 ;  /* 0x000000000000781c */ /* 0x000fe40003f0e808 */
[----:B------:R-:W-:Y:S01]  /*1b750*/  PLOP3.LUT P1, PT, PT, PT, UP0, 0x40, 0x0 ;  /* 0x000000000000781c */ /* 0x000fe20003f2e808 */
[----:B------:R-:W-:Y:S01]  /*1b760*/  IMAD R11, R2, UR6, R11 ;  /* 0x00000006020b7c24 */ /* 0x000fe2000f8e020b */
[----:B------:R-:W-:Y:S01]  /*1b770*/  ULDC UR6, c[0x0][0x610] ;  /* 0x0001840000067ab9 */ /* 0x000fe20000000800 */
[----:B------:R-:W-:Y:S01]  /*1b780*/  LOP3.LUT R2, R10, UR4, RZ, 0xc0, !PT ;  /* 0x000000040a027c12 */ /* 0x000fe2000f8ec0ff */
[----:B------:R-:W-:Y:S01]  /*1b790*/  IMAD R7, R12, UR6, R7 ;  /* 0x000000060c077c24 */ /* 0x000fe2000f8e0207 */
[----:B------:R-:W-:-:S03]  /*1b7a0*/  ULDC UR6, c[0x0][0x600] ;  /* 0x0001800000067ab9 */ /* 0x000fc60000000800 */
[----:B------:R-:W-:-:S05]  /*1b7b0*/  IMAD R2, R11, UR6, R2 ;  /* 0x000000060b027c24 */ /* 0x000fca000f8e0202 */
[----:B------:R-:W-:Y:S02]  /*1b7c0*/  SEL R3, R2, R7, P0 ;  /* 0x0000000702037207 */ /* 0x000fe40000000000 */
[----:B------:R-:W-:-:S07]  /*1b7d0*/  SEL R2, R7, R2, P1 ;  /* 0x0000000207027207 */ /* 0x000fce0000800000 */
.L_x_558:
[----:B------:R-:W-:Y:S05]  /*1b7e0*/  BSYNC B1 ;  /* 0x0000000000017941 */ /* 0x000fea0003800000 */
.L_x_557:
[----:B------:R-:W-:-:S13]  /*1b7f0*/  LOP3.LUT P0, RZ, R4, 0xff, RZ, 0xc0, !PT ;  /* 0x000000ff04ff7812 */ /* 0x000fda000780c0ff */
[----:B------:R-:W-:Y:S05]  /*1b800*/  @P0 BRA `(.L_x_561) ;  /* 0xfffffff400000947 */ /* 0x000fea000383ffff */
[----:B------:R-:W-:Y:S05]  /*1b810*/  BSYNC B0 ;  /* 0x0000000000007941 */ /* 0x000fea0003800000 */
.L_x_550:
[----:B------:R-:W-:-:S03]  /*1b820*/  UMOV UR6, 0xffffffff ;  /* 0xffffffff00067882 */ /* 0x000fc60000000000 */
[----:B------:R-:W-:Y:S05]  /*1b830*/  BRA.DIV UR6, `(.L_x_562) ;  /* 0x00000006063c7947 */ /* 0x000fea000b800000 */
[----:B------:R-:W-:-:S13]  /*1b840*/  ELECT P6, URZ, PT ;  /* 0x00000000003f782f */ /* 0x000fda00038c0000 */
.L_x_577:
[----:B------:R-:W-:Y:S04]  /*1b850*/  BSSY B0, `(.L_x_563) ;  /* 0x0000035000007945 */ /* 0x000fe80003800000 */
[----:B------:R-:W-:Y:S05]  /*1b860*/  @!P6 BRA `(.L_x_564) ;  /* 0x0000000000cce947 */ /* 0x000fea0003800000 */
[----:B------:R-:W-:-:S04]  /*1b870*/  ULOP3.LUT UR6, UR40, 0x2, URZ, 0xfc, !UPT ;  /* 0x0000000228067892 */ /* 0x000fc8000f8efc3f */
[----:B------:R-:W-:-:S06]  /*1b880*/  UISETP.NE.AND UP0, UPT, UR6, 0x3, UPT ;  /* 0x000000030600788c */ /* 0x000fcc000bf05270 */
[----:B------:R-:W-:-:S13]  /*1b890*/  PLOP3.LUT P0, PT, PT, PT, UP0, 0x80, 0x0 ;  /* 0x000000000000781c */ /* 0x000fda0003f0f008 */
[----:B------:R-:W-:Y:S05]  /*1b8a0*/  @!P0 BRA `(.L_x_565) ;  /* 0x0000000000048947 */ /* 0x000fea0003800000 */
[----:B------:R-:W-:Y:S01]  /*1b8b0*/  BPT.TRAP 0x1 ;  /* 0x000000040000795c */ /* 0x000fe20000300000 */
.L_x_565:
[----:B------:R-:W0:Y:S01]  /*1b8c0*/  S2R R3, SR_CgaCtaId ;  /* 0x0000000000037919 */ /* 0x000e220000008800 */
[----:B------:R-:W-:-:S04]  /*1b8d0*/  MOV R2, 0x400 ;  /* 0x0000040000027802 */ /* 0x000fc80000000f00 */
[----:B0-----:R-:W-:Y:S02]  /*1b8e0*/  LEA R3, R3, R2, 0x18 ;  /* 0x0000000203037211 */ /* 0x001fe400078ec0ff */
[----:B------:R-:W-:-:S03]  /*1b8f0*/  SHF.L.U32 R2, R0, 0x1f, RZ ;  /* 0x0000001f00027819 */ /* 0x000fc600000006ff */
[----:B------:R-:W-:-:S05]  /*1b900*/  VIADD R3, R3, 0x28 ;  /* 0x0000002803037836 */ /* 0x000fca0000000000 */
[----:B------:R-:W-:-:S04]  /*1b910*/  LEA R5, R6, R3, 0x3 ;  /* 0x0000000306057211 */ /* 0x000fc800078e18ff */
[----:B------:R-:W0:Y:S02]  /*1b920*/  SYNCS.PHASECHK.TRANS64.TRYWAIT P0, [R5+URZ], R2 ;  /* 0x00000002050075a7 */ /* 0x000e24000800017f */
[----:B0-----:R-:W-:Y:S05]  /*1b930*/  @!P0 BRA `(.L_x_566) ;  /* 0x00000004001c8947 */ /* 0x001fea0003800000 */
.L_x_578:
[----:B------:R-:W-:-:S05]  /*1b940*/  VIADD R6, R6, 0x1 ;  /* 0x0000000106067836 */ /* 0x000fca0000000000 */
[----:B------:R-:W-:-:S04]  /*1b950*/  ISETP.NE.AND P0, PT, R6, 0x5, PT ;  /* 0x000000050600780c */ /* 0x000fc80003f05270 */
[----:B0-----:R-:W-:Y:S02]  /*1b960*/  SEL R5, RZ, 0x1, P0 ;  /* 0x00000001ff057807 */ /* 0x001fe40000000000 */
[----:B------:R-:W-:Y:S02]  /*1b970*/  SEL R6, R6, RZ, P0 ;  /* 0x000000ff06067207 */ /* 0x000fe40000000000 */
[----:B------:R-:W-:-:S03]  /*1b980*/  LOP3.LUT R5, R0, R5, RZ, 0x3c, !PT ;  /* 0x0000000500057212 */ /* 0x000fc600078e3cff */
[----:B------:R-:W-:Y:S01]  /*1b990*/  IMAD R7, R6, 0x8, R3 ;  /* 0x0000000806077824 */ /* 0x000fe200078e0203 */
[----:B------:R-:W-:-:S04]  /*1b9a0*/  SHF.L.U32 R0, R5, 0x1f, RZ ;  /* 0x0000001f05007819 */ /* 0x000fc800000006ff */
[----:B------:R-:W0:Y:S02]  /*1b9b0*/  SYNCS.PHASECHK.TRANS64.TRYWAIT P0, [R7+URZ], R0 ;  /* 0x00000000070075a7 */ /* 0x000e24000800017f */
[----:B0-----:R-:W-:Y:S05]  /*1b9c0*/  @!P0 BRA `(.L_x_567) ;  /* 0x00000004000c8947 */ /* 0x001fea0003800000 */
.L_x_579:
[----:B0-----:R-:W-:-:S04]  /*1b9d0*/  IADD3 R0, R6, 0x1, RZ ;  /* 0x0000000106007810 */ /* 0x001fc80007ffe0ff */
[----:B------:R-:W-:-:S04]  /*1b9e0*/  ISETP.NE.AND P0, PT, R0, 0x5, PT ;  /* 0x000000050000780c */ /* 0x000fc80003f05270 */
[----:B------:R-:W-:Y:S02]  /*1b9f0*/  SEL R2, RZ, 0x1, P0 ;  /* 0x00000001ff027807 */ /* 0x000fe40000000000 */
[----:B------:R-:W-:Y:S02]  /*1ba00*/  SEL R4, R0, RZ, P0 ;  /* 0x000000ff00047207 */ /* 0x000fe40000000000 */
[----:B------:R-:W-:-:S03]  /*1ba10*/  LOP3.LUT R5, R5, R2, RZ, 0x3c, !PT ;  /* 0x0000000205057212 */ /* 0x000fc600078e3cff */
[----:B------:R-:W-:Y:S01]  /*1ba20*/  IMAD R7, R4, 0x8, R3 ;  /* 0x0000000804077824 */ /* 0x000fe200078e0203 */
[----:B------:R-:W-:-:S04]  /*1ba30*/  SHF.L.U32 R0, R5, 0x1f, RZ ;  /* 0x0000001f05007819 */ /* 0x000fc800000006ff */
[----:B------:R-:W0:Y:S02]  /*1ba40*/  SYNCS.PHASECHK.TRANS64.TRYWAIT P0, [R7+URZ], R0 ;  /* 0x00000000070075a7 */ /* 0x000e24000800017f */
[----:B0-----:R-:W-:Y:S05]  /*1ba50*/  @!P0 BRA `(.L_x_568) ;  /* 0x0000000000fc8947 */ /* 0x001fea0003800000 */
.L_x_580:
[----:B0-----:R-:W-:-:S05]  /*1ba60*/  VIADD R0, R4, 0x1 ;  /* 0x0000000104007836 */ /* 0x001fca0000000000 */
[----:B------:R-:W-:-:S04]  /*1ba70*/  ISETP.NE.AND P0, PT, R0, 0x5, PT ;  /* 0x000000050000780c */ /* 0x000fc80003f05270 */
[----:B------:R-:W-:Y:S02]  /*1ba80*/  SEL R2, RZ, 0x1, P0 ;  /* 0x00000001ff027807 */ /* 0x000fe40000000000 */
[----:B------:R-:W-:Y:S02]  /*1ba90*/  SEL R4, R0, RZ, P0 ;  /* 0x000000ff00047207 */ /* 0x000fe40000000000 */
[----:B------:R-:W-:Y:S02]  /*1baa0*/  LOP3.LUT R5, R5, R2, RZ, 0x3c, !PT ;  /* 0x0000000205057212 */ /* 0x000fe400078e3cff */
[----:B------:R-:W-:Y:S02]  /*1bab0*/  LEA R7, R4, R3, 0x3 ;  /* 0x0000000304077211 */ /* 0x000fe400078e18ff */
[----:B------:R-:W-:-:S04]  /*1bac0*/  SHF.L.U32 R0, R5, 0x1f, RZ ;  /* 0x0000001f05007819 */ /* 0x000fc800000006ff */
[----:B------:R-:W0:Y:S02]  /*1bad0*/  SYNCS.PHASECHK.TRANS64.TRYWAIT P0, [R7+URZ], R0 ;  /* 0x00000000070075a7 */ /* 0x000e24000800017f */
[----:B0-----:R-:W-:Y:S05]  /*1bae0*/  @!P0 BRA `(.L_x_569) ;  /* 0x0000000000ec8947 */ /* 0x001fea0003800000 */
.L_x_581:
[----:B0-----:R-:W-:-:S05]  /*1baf0*/  VIADD R0, R4, 0x1 ;  /* 0x0000000104007836 */ /* 0x001fca0000000000 */
[----:B------:R-:W-:-:S04]  /*1bb00*/  ISETP.NE.AND P0, PT, R0, 0x5, PT ;  /* 0x000000050000780c */ /* 0x000fc80003f05270 */
[----:B------:R-:W-:Y:S02]  /*1bb10*/  SEL R2, RZ, 0x1, P0 ;  /* 0x00000001ff027807 */ /* 0x000fe40000000000 */
[----:B------:R-:W-:Y:S02]  /*1bb20*/  SEL R0, R0, RZ, P0 ;  /* 0x000000ff00007207 */ /* 0x000fe40000000000 */
[----:B------:R-:W-:-:S03]  /*1bb30*/  LOP3.LUT R2, R5, R2, RZ, 0x3c, !PT ;  /* 0x0000000205027212 */ /* 0x000fc600078e3cff */
[----:B------:R-:W-:Y:S01]  /*1bb40*/  IMAD R3, R0, 0x8, R3 ;  /* 0x0000000800037824 */ /* 0x000fe200078e0203 */
[----:B------:R-:W-:-:S07]  /*1bb50*/  SHF.L.U32 R0, R2, 0x1f, RZ ;  /* 0x0000001f02007819 */ /* 0x000fce00000006ff */
.L_x_570:
[----:B0-----:R0:W1:Y:S02]  /*1bb60*/  SYNCS.PHASECHK.TRANS64.TRYWAIT P0, [R3+URZ], R0 ;  /* 0x00000000030075a7 */ /* 0x001064000800017f */
[----:B-1----:R-:W-:Y:S05]  /*1bb70*/  @!P0 NANOSLEEP.SYNCS 0x989680 ;  /* 0x009896800000895d */ /* 0x002fea0003900000 */
[----:B------:R-:W1:Y:S02]  /*1bb80*/  @!P0 SYNCS.PHASECHK.TRANS64 P0, [R3+URZ], R0 ;  /* 0x00000000030085a7 */ /* 0x000e64000800007f */
[----:B-1----:R-:W-:Y:S05]  /*1bb90*/  @!P0 BRA `(.L_x_570) ;  /* 0xfffffffc00f08947 */ /* 0x002fea000383ffff */
.L_x_564:
[----:B------:R-:W-:Y:S05]  /*1bba0*/  BSYNC B0 ;  /* 0x0000000000007941 */ /* 0x000fea0003800000 */
.L_x_563:
[----:B------:R-:W-:Y:S05]  /*1bbb0*/  EXIT ;  /* 0x000000000000794d */ /* 0x000fea0003800000 */
.L_x_21:
[----:B-1----:R1:W2:Y:S02]  /*1bbc0*/  SYNCS.PHASECHK.TRANS64.TRYWAIT P1, [R4+URZ], R3 ;  /* 0x00000003040075a7 */ /* 0x0022a4000802017f */
[----:B--2---:R-:W-:Y:S05]  /*1bbd0*/  @!P1 NANOSLEEP.SYNCS 0x989680 ;  /* 0x009896800000995d */ /* 0x004fea0003900000 */
[----:B------:R-:W2:Y:S02]  /*1bbe0*/  @!P1 SYNCS.PHASECHK.TRANS64 P1, [R4+URZ], R3 ;  /* 0x00000003040095a7 */ /* 0x000ea4000802007f */
[----:B--2---:R-:W-:Y:S05]  /*1bbf0*/  @!P1 BRA `(.L_x_21) ;  /* 0xfffffffc00f09947 */ /* 0x004fea000383ffff */
[----:B------:R-:W-:Y:S05]  /*1bc00*/  BRA `(.L_x_20) ;  /* 0xfffffe5800c47947 */ /* 0x000fea000383ffff */
.L_x_26:
[----:B-1----:R1:W2:Y:S02]  /*1bc10*/  SYNCS.PHASECHK.TRANS64.TRYWAIT P1, [R4+URZ], R5 ;  /* 0x00000005040075a7 */ /* 0x0022a4000802017f */
[----:B--2---:R-:W-:Y:S05]  /*1bc20*/  @!P1 NANOSLEEP.SYNCS 0x989680 ;  /* 0x009896800000995d */ /* 0x004fea0003900000 */
[----:B------:R-:W2:Y:S02]  /*1bc30*/  @!P1 SYNCS.PHASECHK.TRANS64 P1, [R4+URZ], R5 ;  /* 0x00000005040095a7 */ /* 0x000ea4000802007f */
[----:B--2---:R-:W-:Y:S05]  /*1bc40*/  @!P1 BRA `(.L_x_26) ;  /* 0xfffffffc00f09947 */ /* 0x004fea000383ffff */
[----:B------:R-:W-:Y:S05]  /*1bc50*/  BRA `(.L_x_25) ;  /* 0xfffffe9000547947 */ /* 0x000fea000383ffff */
.L_x_551:
[----:B------:R-:W-:Y:S01]  /*1bc60*/  BSSY B1, `(.L_x_571) ;  /* 0x0000006000017945 */ /* 0x000fe20003800000 */
[----:B------:R-:W-:-:S07]  /*1bc70*/  MOV R15, 0xffffffff ;  /* 0xffffffff000f7802 */ /* 0x000fce0000000f00 */
[----:B------:R-:W-:Y:S05]  /*1bc80*/  WARPSYNC.COLLECTIVE R15, `(.L_x_572) ;  /* 0x000000000f0c7348 */ /* 0x000fea0003c00000 */
[----:B------:R-:W-:Y:S02]  /*1bc90*/  ELECT P6, UR62, PT ;  /* 0x00000000003e782f */ /* 0x000fe400038c0000 */
[----:B------:R-:W-:Y:S01]  /*1bca0*/  MOV R14, UR62 ;  /* 0x0000003e000e7c02 */ /* 0x000fe20008000f00 */
[----:B------:R-:W-:Y:S10]  /*1bcb0*/  ENDCOLLECTIVE ;  /* 0x000000000000791b */ /* 0x000ff40003800000 */
.L_x_572:
[----:B------:R-:W-:Y:S05]  /*1bcc0*/  BSYNC B1 ;  /* 0x0000000000017941 */ /* 0x000fea0003800000 */
.L_x_571:
[----:B------:R-:W-:Y:S05]  /*1bcd0*/  BRA `(.L_x_573) ;  /* 0xffffffec00d87947 */ /* 0x000fea000383ffff */
.L_x_554:
[----:B0-----:R0:W2:Y:S02]  /*1bce0*/  SYNCS.PHASECHK.TRANS64.TRYWAIT P0, [R10+URZ+0x28], R5 ;  /* 0x000028050a0075a7 */ /* 0x0010a4000800017f */
[----:B--2---:R-:W-:Y:S05]  /*1bcf0*/  @!P0 NANOSLEEP.SYNCS 0x989680 ;  /* 0x009896800000895d */ /* 0x004fea0003900000 */
[----:B------:R-:W2:Y:S02]  /*1bd00*/  @!P0 SYNCS.PHASECHK.TRANS64 P0, [R10+URZ+0x28], R5 ;  /* 0x000028050a0085a7 */ /* 0x000ea4000800007f */
[----:B--2---:R-:W-:Y:S05]  /*1bd10*/  @!P0 BRA `(.L_x_554) ;  /* 0xfffffffc00f08947 */ /* 0x004fea000383ffff */
[----:B------:R-:W-:Y:S05]  /*1bd20*/  BRA `(.L_x_574) ;  /* 0xfffffff000187947 */ /* 0x000fea000383ffff */
.L_x_562:
[----:B------:R-:W-:Y:S01]  /*1bd30*/  BSSY B0, `(.L_x_575) ;  /* 0x0000006000007945 */ /* 0x000fe20003800000 */
[----:B------:R-:W-:-:S07]  /*1bd40*/  IMAD.MOV.U32 R15, RZ, RZ, -0x1 ;  /* 0xffffffffff0f7424 */ /* 0x000fce00078e00ff */
[----:B------:R-:W-:Y:S05]  /*1bd50*/  WARPSYNC.COLLECTIVE R15, `(.L_x_576) ;  /* 0x000000000f0c7348 */ /* 0x000fea0003c00000 */
[----:B------:R-:W-:Y:S02]  /*1bd60*/  ELECT P6, UR62, PT ;  /* 0x00000000003e782f */ /* 0x000fe400038c0000 */
[----:B------:R-:W-:Y:S01]  /*1bd70*/  MOV R14, UR62 ;  /* 0x0000003e000e7c02 */ /* 0x000fe20008000f00 */
[----:B------:R-:W-:Y:S10]  /*1bd80*/  ENDCOLLECTIVE ;  /* 0x000000000000791b */ /* 0x000ff40003800000 */
.L_x_576:
[----:B------:R-:W-:Y:S05]  /*1bd90*/  BSYNC B0 ;  /* 0x0000000000007941 */ /* 0x000fea0003800000 */
.L_x_575:
[----:B------:R-:W-:Y:S05]  /*1bda0*/  BRA `(.L_x_577) ;  /* 0xfffffff800a87947 */ /* 0x000fea000383ffff */
.L_x_566:
[----:B0-----:R0:W1:Y:S02]  /*1bdb0*/  SYNCS.PHASECHK.TRANS64.TRYWAIT P0, [R5+URZ], R2 ;  /* 0x00000002050075a7 */ /* 0x001064000800017f */
[----:B-1----:R-:W-:Y:S05]  /*1bdc0*/  @!P0 NANOSLEEP.SYNCS 0x989680 ;  /* 0x009896800000895d */ /* 0x002fea0003900000 */
[----:B------:R-:W1:Y:S02]  /*1bdd0*/  @!P0 SYNCS.PHASECHK.TRANS64 P0, [R5+URZ], R2 ;  /* 0x00000002050085a7 */ /* 0x000e64000800007f */
[----:B-1----:R-:W-:Y:S05]  /*1bde0*/  @!P0 BRA `(.L_x_566) ;  /* 0xfffffffc00f08947 */ /* 0x002fea000383ffff */
[----:B------:R-:W-:Y:S05]  /*1bdf0*/  BRA `(.L_x_578) ;  /* 0xfffffff800d07947 */ /* 0x000fea000383ffff */
.L_x_567:
[----:B0-----:R0:W1:Y:S02]  /*1be00*/  SYNCS.PHASECHK.TRANS64.TRYWAIT P0, [R7+URZ], R0 ;  /* 0x00000000070075a7 */ /* 0x001064000800017f */
[----:B-1----:R-:W-:Y:S05]  /*1be10*/  @!P0 NANOSLEEP.SYNCS 0x989680 ;  /* 0x009896800000895d */ /* 0x002fea0003900000 */
[----:B------:R-:W1:Y:S02]  /*1be20*/  @!P0 SYNCS.PHASECHK.TRANS64 P0, [R7+URZ], R0 ;  /* 0x00000000070085a7 */ /* 0x000e64000800007f */
[----:B-1----:R-:W-:Y:S05]  /*1be30*/  @!P0 BRA `(.L_x_567) ;  /* 0xfffffffc00f08947 */ /* 0x002fea000383ffff */
[----:B------:R-:W-:Y:S05]  /*1be40*/  BRA `(.L_x_579) ;  /* 0xfffffff800e07947 */ /* 0x000fea000383ffff */
.L_x_568:
[----:B0-----:R0:W1:Y:S02]  /*1be50*/  SYNCS.PHASECHK.TRANS64.TRYWAIT P0, [R7+URZ], R0 ;  /* 0x00000000070075a7 */ /* 0x001064000800017f */
[----:B-1----:R-:W-:Y:S05]  /*1be60*/  @!P0 NANOSLEEP.SYNCS 0x989680 ;  /* 0x009896800000895d */ /* 0x002fea0003900000 */
[----:B------:R-:W1:Y:S02]  /*1be70*/  @!P0 SYNCS.PHASECHK.TRANS64 P0, [R7+URZ], R0 ;  /* 0x00000000070085a7 */ /* 0x000e64000800007f */
[----:B-1----:R-:W-:Y:S05]  /*1be80*/  @!P0 BRA `(.L_x_568) ;  /* 0xfffffffc00f08947 */ /* 0x002fea000383ffff */
[----:B------:R-:W-:Y:S05]  /*1be90*/  BRA `(.L_x_580) ;  /* 0xfffffff800f07947 */ /* 0x000fea000383ffff */
.L_x_569:
[----:B0-----:R0:W1:Y:S02]  /*1bea0*/  SYNCS.PHASECHK.TRANS64.TRYWAIT P0, [R7+URZ], R0 ;  /* 0x00000000070075a7 */ /* 0x001064000800017f */
[----:B-1----:R-:W-:Y:S05]  /*1beb0*/  @!P0 NANOSLEEP.SYNCS 0x989680 ;  /* 0x009896800000895d */ /* 0x002fea0003900000 */
[----:B------:R-:W1:Y:S02]  /*1bec0*/  @!P0 SYNCS.PHASECHK.TRANS64 P0, [R7+URZ], R0 ;  /* 0x00000000070085a7 */ /* 0x000e64000800007f */
[----:B-1----:R-:W-:Y:S05]  /*1bed0*/  @!P0 BRA `(.L_x_569) ;  /* 0xfffffffc00f08947 */ /* 0x002fea000383ffff */
[----:B------:R-:W-:Y:S05]  /*1bee0*/  BRA `(.L_x_581) ;  /* 0xfffffffc00007947 */ /* 0x000fea000383ffff */
.L_x_582:
[----:B------:R-:W-:-:S00]  /*1bef0*/  BRA `(.L_x_582) ;  /* 0xfffffffc00fc7947 */ /* 0x000fc0000383ffff */
[----:B------:R-:W-:-:S00]  /*1bf00*/  NOP ;  /* 0x0000000000007918 */ /* 0x000fc00000000000 */
[----:B------:R-:W-:-:S00]  /*1bf10*/  NOP ;  /* 0x0000000000007918 */ /* 0x000fc00000000000 */
[----:B------:R-:W-:-:S00]  /*1bf20*/  NOP ;  /* 0x0000000000007918 */ /* 0x000fc00000000000 */
[----:B------:R-:W-:-:S00]  /*1bf30*/  NOP ;  /* 0x0000000000007918 */ /* 0x000fc00000000000 */
[----:B------:R-:W-:-:S00]  /*1bf40*/  NOP ;  /* 0x0000000000007918 */ /* 0x000fc00000000000 */
[----:B------:R-:W-:-:S00]  /*1bf50*/  NOP ;  /* 0x0000000000007918 */ /* 0x000fc00000000000 */
[----:B------:R-:W-:-:S00]  /*1bf60*/  NOP ;  /* 0x0000000000007918 */ /* 0x000fc00000000000 */
[----:B------:R-:W-:-:S00]  /*1bf70*/  NOP ;  /* 0x0000000000007918 */ /* 0x000fc00000000000 */
.L_x_583:


//--------------------- .nv.global.init           --------------------------
	.section	.nv.global.init,"aw",@progbits
.nv.global.init:
	.type		$str$22,@object
	.size		$str$22,($str$23 - $str$22)
$str$22:
        /*0000*/ 	.byte	0x6b, 0x5f, 0x74, 0x69, 0x6c, 0x65, 0x5f, 0x63, 0x6f, 0x75, 0x6e, 0x74, 0x20, 0x3e, 0x3d, 0x20
        /*0010*/ 	.byte	0x31, 0x00
	.type		$str$23,@object
	.size		$str$23,(__unnamed_1 - $str$23)
$str$23:
        /*0012*/ 	.byte	0x2f, 0x74, 0x6d, 0x70, 0x2f, 0x63, 0x75, 0x74, 0x6c, 0x61, 0x73, 0x73, 0x5f, 0x73, 0x77, 0x65
        /*0022*/ 	.byte	0x65, 0x70, 0x5f, 0x73, 0x72, 0x63, 0x2f, 0x69, 0x6e, 0x63, 0x6c, 0x75, 0x64, 0x65, 0x2f, 0x63
        /*0032*/ 	.byte	0x75, 0x74, 0x6c, 0x61, 0x73, 0x73, 0x2f, 0x67, 0x65, 0x6d, 0x6d, 0x2f, 0x63, 0x6f, 0x6c, 0x6c
        /*0042*/ 	.byte	0x65, 0x63, 0x74, 0x69, 0x76, 0x65, 0x2f, 0x73, 0x6d, 0x39, 0x30, 0x5f, 0x6d, 0x6d, 0x61, 0x5f
        /*0052*/ 	.byte	0x74, 0x6d, 0x61, 0x5f, 0x67, 0x6d, 0x6d, 0x61, 0x5f, 0x73, 0x73, 0x5f, 0x77, 0x61, 0x72, 0x70
        /*0062*/ 	.byte	0x73, 0x70, 0x65, 0x63, 0x69, 0x61, 0x6c, 0x69, 0x7a, 0x65, 0x64, 0x2e, 0x68, 0x70, 0x70, 0x00
	.type		__unnamed_1,@object
	.size		__unnamed_1,(.L_0 - __unnamed_1)
__unnamed_1:
        /* <DEDUP_REMOVED lines=182> */
        /*0bd2*/ 	.byte	0x5d, 0x00
.L_0:


//--------------------- .nv.shared._ZN7cutlass13device_kernelINS_4gemm6kernel13GemmUniversalIN4cute5tupleIJiiiiEEENS1_10collective13CollectiveMmaINS1_34MainloopSm90TmaGmmaWarpSpecializedILi5ENS5_IJNS4_1CILi2EEESB_NSA_ILi1EEEEEENS1_35KernelTmaWarpSpecializedCooperativeEEENS5_IJNSA_ILi256EEESG_NSA_ILi64EEEEEENS_6half_tENS5_IJlSC_lEEESJ_SK_NS4_8TiledMMAINS4_8MMA_AtomIJNS4_4SM904GMMA26MMA_64x256x16_F32F16F16_SSILNSO_5MajorE0ELSQ_0ELNSO_7ScaleInE1ELSR_1EEEEEENS4_6LayoutINS5_IJSB_SC_SC_EEENS5_IJSC_NSA_ILi0EEESW_EEEEENS5_IJNS4_10UnderscoreESZ_SZ_EEEEENS4_23SM90_TMA_LOAD_MULTICASTENS4_14ComposedLayoutINS4_7SwizzleILi3ELi4ELi3EEENS4_18smem_ptr_flag_bitsILi16EEENSU_INS5_IJNSA_ILi8EEESH_EEENS5_IJSH_SC_EEEEEEEvNS4_8identityES12_S1C_vS1D_EENS_8epilogue10collective6detail29Sm90TmaWarpSpecializedAdapterINS1G_15DefaultEpilogueISJ_SK_SK_NS1F_6thread17LinearCombinationISJ_Li1EffLNS1K_9ScaleType4KindE0ELNS_15FloatRoundStyleE2ESJ_EENS1_15EpilogueDefaultEEEEEvvEEEEvNT_6ParamsE --------------------------
	.section	.nv.shared._ZN7cutlass13device_kernelINS_4gemm6kernel13GemmUniversalIN4cute5tupleIJiiiiEEENS1_10collective13CollectiveMmaINS1_34MainloopSm90TmaGmmaWarpSpecializedILi5ENS5_IJNS4_1CILi2EEESB_NSA_ILi1EEEEEENS1_35KernelTmaWarpSpecializedCooperativeEEENS5_IJNSA_ILi256EEESG_NSA_ILi64EEEEEENS_6half_tENS5_IJlSC_lEEESJ_SK_NS4_8TiledMMAINS4_8MMA_AtomIJNS4_4SM904GMMA26MMA_64x256x16_F32F16F16_SSILNSO_5MajorE0ELSQ_0ELNSO_7ScaleInE1ELSR_1EEEEEENS4_6LayoutINS5_IJSB_SC_SC_EEENS5_IJSC_NSA_ILi0EEESW_EEEEENS5_IJNS4_10UnderscoreESZ_SZ_EEEEENS4_23SM90_TMA_LOAD_MULTICASTENS4_14ComposedLayoutINS4_7SwizzleILi3ELi4ELi3EEENS4_18smem_ptr_flag_bitsILi16EEENSU_INS5_IJNSA_ILi8EEESH_EEENS5_IJSH_SC_EEEEEEEvNS4_8identityES12_S1C_vS1D_EENS_8epilogue10collective6detail29Sm90TmaWarpSpecializedAdapterINS1G_15DefaultEpilogueISJ_SK_SK_NS1F_6thread17LinearCombinationISJ_Li1EffLNS1K_9ScaleType4KindE0ELNS_15FloatRoundStyleE2ESJ_EENS1_15EpilogueDefaultEEEEEvvEEEEvNT_6ParamsE,"aw",@nobits
	.sectionflags	@""
	.align	16
	.zero		1024


//--------------------- .nv.shared.reserved.0     --------------------------
	.section	.nv.shared.reserved.0,"aw",@nobits
	.weak		__nv_reservedSMEM_offset_0_alias
	.size		__nv_reservedSMEM_offset_0_alias, 0, 0
	.other		__nv_reservedSMEM_offset_0_alias,@"STO_CUDA_RESERVED_SHARED STV_DEFAULT"
__nv_reservedSMEM_offset_0_alias:
	.zero		0


//--------------------- .nv.global                --------------------------
	.section	.nv.global,"aw",@nobits
.nv.global:
	.type		_ZN39_INTERNAL_00639b9d_4_k_cu_40bf175f_41304cute1_E,@object
	.size		_ZN39_INTERNAL_00639b9d_4_k_cu_40bf175f_41304cute1_E,(_ZN39_INTERNAL_00639b9d_4_k_cu_40bf175f_41304cuda3std3__45__cpo6cbeginE - _ZN39_INTERNAL_00639b9d_4_k_cu_40bf175f_41304cute1_E)
_ZN39_INTERNAL_00639b9d_4_k_cu_40bf175f_41304cute1_E:
	.zero		1
	.type		_ZN39_INTERNAL_00639b9d_4_k_cu_40bf175f_41304cuda3std3__45__cpo6cbeginE,@object
	.size		_ZN39_INTERNAL_00639b9d_4_k_cu_40bf175f_41304cuda3std3__45__cpo6cbeginE,(_ZN39_INTERNAL_00639b9d_4_k_cu_40bf175f_41304cuda3std3__48in_placeE - _ZN39_INTERNAL_00639b9d_4_k_cu_40bf175f_41304cuda3std3__45__cpo6cbeginE)
_ZN39_INTERNAL_00639b9d_4_k_cu_40bf175f_41304cuda3std3__45__cpo6cbeginE:
	.zero		1
	.type		_ZN39_INTERNAL_00639b9d_4_k_cu_40bf175f_41304cuda3std3__48in_placeE,@object
	.size		_ZN39_INTERNAL_00639b9d_4_k_cu_40bf175f_41304cuda3std3__48in_placeE,(_ZN39_INTERNAL_00639b9d_4_k_cu_40bf175f_41304cuda3std6ranges3__45__cpo9iter_moveE - _ZN39_INTERNAL_00639b9d_4_k_cu_40bf175f_41304cuda3std3__48in_placeE)
_ZN39_INTERNAL_00639b9d_4_k_cu_40bf175f_41304cuda3std3__48in_placeE:
	.zero		1
	.type		_ZN39_INTERNAL_00639b9d_4_k_cu_40bf175f_41304cuda3std6ranges3__45__cpo9iter_moveE,@object
	.size		_ZN39_INTERNAL_00639b9d_4_k_cu_40bf175f_41304cuda3std6ranges3__45__cpo9iter_moveE,(_ZN39_INTERNAL_00639b9d_4_k_cu_40bf175f_41304cuda3std3__45__cpo5beginE - _ZN39_INTERNAL_00639b9d_4_k_cu_40bf175f_41304cuda3std6ranges3__45__cpo9iter_moveE)
_ZN39_INTERNAL_00639b9d_4_k_cu_40bf175f_41304cuda3std6ranges3__45__cpo9iter_moveE:
	.zero		1
	.type		_ZN39_INTERNAL_00639b9d_4_k_cu_40bf175f_41304cuda3std3__45__cpo5beginE,@object
	.size		_ZN39_INTERNAL_00639b9d_4_k_cu_40bf175f_41304cuda3std3__45__cpo5beginE,(_ZN39_INTERNAL_00639b9d_4_k_cu_40bf175f_41304cuda3std3__441_GLOBAL__N__00639b9d_4_k_cu_40bf175f_41306ignoreE - _ZN39_INTERNAL_00639b9d_4_k_cu_40bf175f_41304cuda3std3__45__cpo5beginE)
_ZN39_INTERNAL_00639b9d_4_k_cu_40bf175f_41304cuda3std3__45__cpo5beginE:
	.zero		1
	.type		_ZN39_INTERNAL_00639b9d_4_k_cu_40bf175f_41304cuda3std3__441_GLOBAL__N__00639b9d_4_k_cu_40bf175f_41306ignoreE,@object
	.size		_ZN39_INTERNAL_00639b9d_4_k_cu_40bf175f_41304cuda3std3__441_GLOBAL__N__00639b9d_4_k_cu_40bf175f_41306ignoreE,(_ZN39_INTERNAL_00639b9d_4_k_cu_40bf175f_41304cute7productE - _ZN39_INTERNAL_00639b9d_4_k_cu_40bf175f_41304cuda3std3__441_GLOBAL__N__00639b9d_4_k_cu_40bf175f_41306ignoreE)
_ZN39_INTERNAL_00639b9d_4_k_cu_40bf175f_41304cuda3std3__441_GLOBAL__N__00639b9d_4_k_cu_40bf175f_41306ignoreE:
	.zero		1
	.type		_ZN39_INTERNAL_00639b9d_4_k_cu_40bf175f_41304cute7productE,@object
	.size		_ZN39_INTERNAL_00639b9d_4_k_cu_40bf175f_41304cute7productE,(_ZN39_INTERNAL_00639b9d_4_k_cu_40bf175f_41304cuda3std3__45__cpo3endE - _ZN39_INTERNAL_00639b9d_4_k_cu_40bf175f_41304cute7productE)
_ZN39_INTERNAL_00639b9d_4_k_cu_40bf175f_41304cute7productE:
	.zero		1
	.type		_ZN39_INTERNAL_00639b9d_4_k_cu_40bf175f_41304cuda3std3__45__cpo3endE,@object
	.size		_ZN39_INTERNAL_00639b9d_4_k_cu_40bf175f_41304cuda3std3__45__cpo3endE,(_ZN39_INTERNAL_00639b9d_4_k_cu_40bf175f_41304cuda3std3__419piecewise_constructE - _ZN39_INTERNAL_00639b9d_4_k_cu_40bf175f_41304cuda3std3__45__cpo3endE)
_ZN39_INTERNAL_00639b9d_4_k_cu_40bf175f_41304cuda3std3__45__cpo3endE:
	.zero		1
	.type		_ZN39_INTERNAL_00639b9d_4_k_cu_40bf175f_41304cuda3std3__419piecewise_constructE,@object
	.size		_ZN39_INTERNAL_00639b9d_4_k_cu_40bf175f_41304cuda3std3__419piecewise_constructE,(_ZN39_INTERNAL_00639b9d_4_k_cu_40bf175f_41304cuda3std3__45__cpo4cendE - _ZN39_INTERNAL_00639b9d_4_k_cu_40bf175f_41304cuda3std3__419piecewise_constructE)
_ZN39_INTERNAL_00639b9d_4_k_cu_40bf175f_41304cuda3std3__419piecewise_constructE:
	.zero		1
	.type		_ZN39_INTERNAL_00639b9d_4_k_cu_40bf175f_41304cuda3std3__45__cpo4cendE,@object
	.size		_ZN39_INTERNAL_00639b9d_4_k_cu_40bf175f_41304cuda3std3__45__cpo4cendE,(_ZN39_INTERNAL_00639b9d_4_k_cu_40bf175f_41304cuda3std6ranges3__45__cpo4swapE - _ZN39_INTERNAL_00639b9d_4_k_cu_40bf175f_41304cuda3std3__45__cpo4cendE)
_ZN39_INTERNAL_00639b9d_4_k_cu_40bf175f_41304cuda3std3__45__cpo4cendE:
	.zero		1
	.type		_ZN39_INTERNAL_00639b9d_4_k_cu_40bf175f_41304cuda3std6ranges3__45__cpo4swapE,@object
	.size		_ZN39_INTERNAL_00639b9d_4_k_cu_40bf175f_41304cuda3std6ranges3__45__cpo4swapE,(.L_8 - _ZN39_INTERNAL_00639b9d_4_k_cu_40bf175f_41304cuda3std6ranges3__45__cpo4swapE)
_ZN39_INTERNAL_00639b9d_4_k_cu_40bf175f_41304cuda3std6ranges3__45__cpo4swapE:
	.zero		1
.L_8:


//--------------------- .nv.constant0._ZN7cutlass13device_kernelINS_4gemm6kernel13GemmUniversalIN4cute5tupleIJiiiiEEENS1_10collective13CollectiveMmaINS1_34MainloopSm90TmaGmmaWarpSpecializedILi5ENS5_IJNS4_1CILi2EEESB_NSA_ILi1EEEEEENS1_35KernelTmaWarpSpecializedCooperativeEEENS5_IJNSA_ILi256EEESG_NSA_ILi64EEEEEENS_6half_tENS5_IJlSC_lEEESJ_SK_NS4_8TiledMMAINS4_8MMA_AtomIJNS4_4SM904GMMA26MMA_64x256x16_F32F16F16_SSILNSO_5MajorE0ELSQ_0ELNSO_7ScaleInE1ELSR_1EEEEEENS4_6LayoutINS5_IJSB_SC_SC_EEENS5_IJSC_NSA_ILi0EEESW_EEEEENS5_IJNS4_10UnderscoreESZ_SZ_EEEEENS4_23SM90_TMA_LOAD_MULTICASTENS4_14ComposedLayoutINS4_7SwizzleILi3ELi4ELi3EEENS4_18smem_ptr_flag_bitsILi16EEENSU_INS5_IJNSA_ILi8EEESH_EEENS5_IJSH_SC_EEEEEEEvNS4_8identityES12_S1C_vS1D_EENS_8epilogue10collective6detail29Sm90TmaWarpSpecializedAdapterINS1G_15DefaultEpilogueISJ_SK_SK_NS1F_6thread17LinearCombinationISJ_Li1EffLNS1K_9ScaleType4KindE0ELNS_15FloatRoundStyleE2ESJ_EENS1_15EpilogueDefaultEEEEEvvEEEEvNT_6ParamsE --------------------------
	.section	.nv.constant0._ZN7cutlass13device_kernelINS_4gemm6kernel13GemmUniversalIN4cute5tupleIJiiiiEEENS1_10collective13CollectiveMmaINS1_34MainloopSm90TmaGmmaWarpSpecializedILi5ENS5_IJNS4_1CILi2EEESB_NSA_ILi1EEEEEENS1_35KernelTmaWarpSpecializedCooperativeEEENS5_IJNSA_ILi256EEESG_NSA_ILi64EEEEEENS_6half_tENS5_IJlSC_lEEESJ_SK_NS4_8TiledMMAINS4_8MMA_AtomIJNS4_4SM904GMMA26MMA_64x256x16_F32F16F16_SSILNSO_5MajorE0ELSQ_0ELNSO_7ScaleInE1ELSR_1EEEEEENS4_6LayoutINS5_IJSB_SC_SC_EEENS5_IJSC_NSA_ILi0EEESW_EEEEENS5_IJNS4_10UnderscoreESZ_SZ_EEEEENS4_23SM90_TMA_LOAD_MULTICASTENS4_14ComposedLayoutINS4_7SwizzleILi3ELi4ELi3EEENS4_18smem_ptr_flag_bitsILi16EEENSU_INS5_IJNSA_ILi8EEESH_EEENS5_IJSH_SC_EEEEEEEvNS4_8identityES12_S1C_vS1D_EENS_8epilogue10collective6detail29Sm90TmaWarpSpecializedAdapterINS1G_15DefaultEpilogueISJ_SK_SK_NS1F_6thread17LinearCombinationISJ_Li1EffLNS1K_9ScaleType4KindE0ELNS_15FloatRoundStyleE2ESJ_EENS1_15EpilogueDefaultEEEEEvvEEEEvNT_6ParamsE,"a",@progbits
	.sectionflags	@""
	.align	4
.nv.constant0._ZN7cutlass13device_kernelINS_4gemm6kernel13GemmUniversalIN4cute5tupleIJiiiiEEENS1_10collective13CollectiveMmaINS1_34MainloopSm90TmaGmmaWarpSpecializedILi5ENS5_IJNS4_1CILi2EEESB_NSA_ILi1EEEEEENS1_35KernelTmaWarpSpecializedCooperativeEEENS5_IJNSA_ILi256EEESG_NSA_ILi64EEEEEENS_6half_tENS5_IJlSC_lEEESJ_SK_NS4_8TiledMMAINS4_8MMA_AtomIJNS4_4SM904GMMA26MMA_64x256x16_F32F16F16_SSILNSO_5MajorE0ELSQ_0ELNSO_7ScaleInE1ELSR_1EEEEEENS4_6LayoutINS5_IJSB_SC_SC_EEENS5_IJSC_NSA_ILi0EEESW_EEEEENS5_IJNS4_10UnderscoreESZ_SZ_EEEEENS4_23SM90_TMA_LOAD_MULTICASTENS4_14ComposedLayoutINS4_7SwizzleILi3ELi4ELi3EEENS4_18smem_ptr_flag_bitsILi16EEENSU_INS5_IJNSA_ILi8EEESH_EEENS5_IJSH_SC_EEEEEEEvNS4_8identityES12_S1C_vS1D_EENS_8epilogue10collective6detail29Sm90TmaWarpSpecializedAdapterINS1G_15DefaultEpilogueISJ_SK_SK_NS1F_6thread17LinearCombinationISJ_Li1EffLNS1K_9ScaleType4KindE0ELNS_15FloatRoundStyleE2ESJ_EENS1_15EpilogueDefaultEEEEEvvEEEEvNT_6ParamsE:
	.zero		1664


//--------------------- SYMBOLS --------------------------

	.type		.nv.reservedSmem.offset0,@object
	.size		.nv.reservedSmem.offset0,0x4
	.type		__assertfail,@function
